def attn_fwd(
    Q,
    K,
    V,
    Out,
    Lse,
    sm_scale,
    stride_qz,
    stride_qh,
    stride_qm,
    stride_qk,
    stride_kz,
    stride_kh,
    stride_kn,
    stride_kk,
    stride_vz,
    stride_vh,
    stride_vn,
    stride_vk,
    stride_oz,
    stride_oh,
    stride_om,
    stride_ok,
    seqlen_q,
    seqlen_k,
    BLOCK_M: tl.constexpr,
    BLOCK_N: tl.constexpr,
    HEAD_DIM: tl.constexpr,
    CAUSAL: tl.constexpr,
):
    start_m = tl.program_id(0)
    off_hz = tl.program_id(1)
    q_off = off_hz * stride_qh
    k_off = off_hz * stride_kh
    v_off = off_hz * stride_vh
    offs_m = start_m * BLOCK_M + tl.arange(0, BLOCK_M)
    offs_d = tl.arange(0, HEAD_DIM)
    offs_n = tl.arange(0, BLOCK_N)
    q_ptrs = Q + q_off + offs_m[:, None] * stride_qm + offs_d[None, :] * stride_qk
    k_ptrs = K + k_off + offs_d[:, None] * stride_kk + offs_n[None, :] * stride_kn
    v_ptrs = V + v_off + offs_n[:, None] * stride_vn + offs_d[None, :] * stride_vk
    m_i = tl.full([BLOCK_M], float("-inf"), dtype=tl.float32)
    l_i = tl.zeros([BLOCK_M], dtype=tl.float32) + 1.0
    acc = tl.zeros([BLOCK_M, HEAD_DIM], dtype=tl.float32)
    q = tl.load(q_ptrs)
    acc, l_i, m_i = _attn_fwd_inner(
        acc,
        l_i,
        m_i,
        q,
        k_ptrs,
        v_ptrs,
        sm_scale,
        stride_kn,
        stride_vn,
        start_m,
        seqlen_k,
        BLOCK_M,
        BLOCK_N,
        HEAD_DIM,
        CAUSAL,
    )
    acc = acc / l_i[:, None]
    lse = m_i + tl.math.log2(l_i) / 1.4426950408889634
    o_ptrs = (
        Out
        + off_hz * stride_oh
        + offs_m[:, None] * stride_om
        + offs_d[None, :] * stride_ok
    )
    tl.store(o_ptrs, acc.to(Out.dtype.element_ty))
    tl.store(Lse + off_hz * seqlen_q + offs_m, lse)

# config = {"BLOCK_M": 64, "BLOCK_N": 32, "HEAD_DIM": 256, "arch": "sm_100", "causal": true, "dtype": "bf16", "num_stages": 2, "num_warps": 8}
# arch = sm_100


// ===== COMPILED SASS (sm_100a) =====

	.target	sm_100a

	.elftype	@"ET_EXEC"


//--------------------- .note.nv.tkinfo           --------------------------
	.section	.note.nv.tkinfo,"",@"SHT_NOTE"
	.sectionflags	@"SHF_NOTE_NV_TKINFO"
	.tkinfo
        /*0018*/ 	.word	0x00000081
        /*0030*/ 	.string	""
        /*0030*/ 	.string	"ptxas-blackwell"
        /*0030*/ 	.string	"Cuda compilation tools, release 12.9, V12.9.86"
        /*0030*/ 	.string	"Build cuda_12.9.r12.9/compiler.36037853_0"
        /*0030*/ 	.string	"-v  -suppress-debug-info  -lineinfo  -arch sm_100a "



//--------------------- .note.nv.cuver            --------------------------
	.section	.note.nv.cuver,"",@"SHT_NOTE"
	.sectionflags	@"SHF_NOTE_NV_CUVER"
        /*0018*/ 	.short	0x0001
        /*001a*/ 	.short	0x0064
        /*001c*/ 	.short	0x0001
        /*001e*/ 	.short	0x0000
        /*0020*/ 	.short	0x0001
        /*0022*/ 	.short	0x0000


//--------------------- .nv.info                  --------------------------
	.section	.nv.info,"",@"SHT_CUDA_INFO"
	.align	4


	//----- nvinfo : EIATTR_REGCOUNT
	.align		4
        /*0000*/ 	.byte	0x04, 0x2f
        /*0002*/ 	.short	(.L_5 - .L_4)
	.align		4
.L_4:
        /*0004*/ 	.word	index@(attn_fwd)
        /*0008*/ 	.word	0x000000ff


	//----- nvinfo : EIATTR_FRAME_SIZE
	.align		4
.L_5:
        /*000c*/ 	.byte	0x04, 0x11
        /*000e*/ 	.short	(.L_7 - .L_6)
	.align		4
.L_6:
        /*0010*/ 	.word	index@($__internal_2_$__cuda_sm10x_tcgen05_guardrail_trap_unallocated_columns_being_dealloced)
        /*0014*/ 	.word	0x00000000


	//----- nvinfo : EIATTR_FRAME_SIZE
	.align		4
.L_7:
        /*0018*/ 	.byte	0x04, 0x11
        /*001a*/ 	.short	(.L_9 - .L_8)
	.align		4
.L_8:
        /*001c*/ 	.word	index@($__internal_1_$__cuda_sm10x_tcgen05_guardrail_trap_phase_invalid_during_alloc)
        /*0020*/ 	.word	0x00000000


	//----- nvinfo : EIATTR_FRAME_SIZE
	.align		4
.L_9:
        /*0024*/ 	.byte	0x04, 0x11
        /*0026*/ 	.short	(.L_11 - .L_10)
	.align		4
.L_10:
        /*0028*/ 	.word	index@($__internal_0_$__cuda_sm10x_tcgen05_guardrail_trap_col_being_dealloced_not_returned_by_alloc)
        /*002c*/ 	.word	0x00000000


	//----- nvinfo : EIATTR_FRAME_SIZE
	.align		4
.L_11:
        /*0030*/ 	.byte	0x04, 0x11
        /*0032*/ 	.short	(.L_13 - .L_12)
	.align		4
.L_12:
        /*0034*/ 	.word	index@(attn_fwd)
        /*0038*/ 	.word	0x00000000


	//----- nvinfo : EIATTR_MIN_STACK_SIZE
	.align		4
.L_13:
        /*003c*/ 	.byte	0x04, 0x12
        /*003e*/ 	.short	(.L_15 - .L_14)
	.align		4
.L_14:
        /*0040*/ 	.word	index@(attn_fwd)
        /*0044*/ 	.word	0x00000000
.L_15:


//--------------------- .nv.info.attn_fwd         --------------------------
	.section	.nv.info.attn_fwd,"",@"SHT_CUDA_INFO"
	.sectionflags	@""
	.align	4


	//----- nvinfo : EIATTR_CUDA_API_VERSION
	.align		4
        /*0000*/ 	.byte	0x04, 0x37
        /*0002*/ 	.short	(.L_17 - .L_16)
.L_16:
        /*0004*/ 	.word	0x00000081


	//----- nvinfo : EIATTR_KPARAM_INFO
	.align		4
.L_17:
        /*0008*/ 	.byte	0x04, 0x17
        /*000a*/ 	.short	(.L_19 - .L_18)
.L_18:
        /*000c*/ 	.word	0x00000000
        /*0010*/ 	.short	0x0019
        /*0012*/ 	.short	0x0080
        /*0014*/ 	.byte	0x00, 0xf4, 0x21, 0x00


	//----- nvinfo : EIATTR_KPARAM_INFO
	.align		4
.L_19:
        /*0018*/ 	.byte	0x04, 0x17
        /*001a*/ 	.short	(.L_21 - .L_20)
.L_20:
        /*001c*/ 	.word	0x00000000
        /*0020*/ 	.short	0x0018
        /*0022*/ 	.short	0x0078
        /*0024*/ 	.byte	0x00, 0xf4, 0x21, 0x00


	//----- nvinfo : EIATTR_KPARAM_INFO
	.align		4
.L_21:
        /*0028*/ 	.byte	0x04, 0x17
        /*002a*/ 	.short	(.L_23 - .L_22)
.L_22:
        /*002c*/ 	.word	0x00000000
        /*0030*/ 	.short	0x0017
        /*0032*/ 	.short	0x0070
        /*0034*/ 	.byte	0x00, 0xf0, 0x11, 0x00


	//----- nvinfo : EIATTR_KPARAM_INFO
	.align		4
.L_23:
        /*0038*/ 	.byte	0x04, 0x17
        /*003a*/ 	.short	(.L_25 - .L_24)
.L_24:
        /*003c*/ 	.word	0x00000000
        /*0040*/ 	.short	0x0016
        /*0042*/ 	.short	0x006c
        /*0044*/ 	.byte	0x00, 0xf0, 0x11, 0x00


	//----- nvinfo : EIATTR_KPARAM_INFO
	.align		4
.L_25:
        /*0048*/ 	.byte	0x04, 0x17
        /*004a*/ 	.short	(.L_27 - .L_26)
.L_26:
        /*004c*/ 	.word	0x00000000
        /*0050*/ 	.short	0x0015
        /*0052*/ 	.short	0x0068
        /*0054*/ 	.byte	0x00, 0xf0, 0x11, 0x00


	//----- nvinfo : EIATTR_KPARAM_INFO
	.align		4
.L_27:
        /*0058*/ 	.byte	0x04, 0x17
        /*005a*/ 	.short	(.L_29 - .L_28)
.L_28:
        /*005c*/ 	.word	0x00000000
        /*0060*/ 	.short	0x0014
        /*0062*/ 	.short	0x0064
        /*0064*/ 	.byte	0x00, 0xf0, 0x11, 0x00


	//----- nvinfo : EIATTR_KPARAM_INFO
	.align		4
.L_29:
        /*0068*/ 	.byte	0x04, 0x17
        /*006a*/ 	.short	(.L_31 - .L_30)
.L_30:
        /*006c*/ 	.word	0x00000000
        /*0070*/ 	.short	0x0013
        /*0072*/ 	.short	0x0060
        /*0074*/ 	.byte	0x00, 0xf0, 0x11, 0x00


	//----- nvinfo : EIATTR_KPARAM_INFO
	.align		4
.L_31:
        /*0078*/ 	.byte	0x04, 0x17
        /*007a*/ 	.short	(.L_33 - .L_32)
.L_32:
        /*007c*/ 	.word	0x00000000
        /*0080*/ 	.short	0x0012
        /*0082*/ 	.short	0x005c
        /*0084*/ 	.byte	0x00, 0xf0, 0x11, 0x00


	//----- nvinfo : EIATTR_KPARAM_INFO
	.align		4
.L_33:
        /*0088*/ 	.byte	0x04, 0x17
        /*008a*/ 	.short	(.L_35 - .L_34)
.L_34:
        /*008c*/ 	.word	0x00000000
        /*0090*/ 	.short	0x0011
        /*0092*/ 	.short	0x0058
        /*0094*/ 	.byte	0x00, 0xf0, 0x11, 0x00


	//----- nvinfo : EIATTR_KPARAM_INFO
	.align		4
.L_35:
        /*0098*/ 	.byte	0x04, 0x17
        /*009a*/ 	.short	(.L_37 - .L_36)
.L_36:
        /*009c*/ 	.word	0x00000000
        /*00a0*/ 	.short	0x0010
        /*00a2*/ 	.short	0x0054
        /*00a4*/ 	.byte	0x00, 0xf0, 0x11, 0x00


	//----- nvinfo : EIATTR_KPARAM_INFO
	.align		4
.L_37:
        /*00a8*/ 	.byte	0x04, 0x17
        /*00aa*/ 	.short	(.L_39 - .L_38)
.L_38:
        /*00ac*/ 	.word	0x00000000
        /*00b0*/ 	.short	0x000f
        /*00b2*/ 	.short	0x0050
        /*00b4*/ 	.byte	0x00, 0xf0, 0x11, 0x00


	//----- nvinfo : EIATTR_KPARAM_INFO
	.align		4
.L_39:
        /*00b8*/ 	.byte	0x04, 0x17
        /*00ba*/ 	.short	(.L_41 - .L_40)
.L_40:
        /*00bc*/ 	.word	0x00000000
        /*00c0*/ 	.short	0x000e
        /*00c2*/ 	.short	0x004c
        /*00c4*/ 	.byte	0x00, 0xf0, 0x11, 0x00


	//----- nvinfo : EIATTR_KPARAM_INFO
	.align		4
.L_41:
        /*00c8*/ 	.byte	0x04, 0x17
        /*00ca*/ 	.short	(.L_43 - .L_42)
.L_42:
        /*00cc*/ 	.word	0x00000000
        /*00d0*/ 	.short	0x000d
        /*00d2*/ 	.short	0x0048
        /*00d4*/ 	.byte	0x00, 0xf0, 0x11, 0x00


	//----- nvinfo : EIATTR_KPARAM_INFO
	.align		4
.L_43:
        /*00d8*/ 	.byte	0x04, 0x17
        /*00da*/ 	.short	(.L_45 - .L_44)
.L_44:
        /*00dc*/ 	.word	0x00000000
        /*00e0*/ 	.short	0x000c
        /*00e2*/ 	.short	0x0044
        /*00e4*/ 	.byte	0x00, 0xf0, 0x11, 0x00


	//----- nvinfo : EIATTR_KPARAM_INFO
	.align		4
.L_45:
        /*00e8*/ 	.byte	0x04, 0x17
        /*00ea*/ 	.short	(.L_47 - .L_46)
.L_46:
        /*00ec*/ 	.word	0x00000000
        /*00f0*/ 	.short	0x000b
        /*00f2*/ 	.short	0x0040
        /*00f4*/ 	.byte	0x00, 0xf0, 0x11, 0x00


	//----- nvinfo : EIATTR_KPARAM_INFO
	.align		4
.L_47:
        /*00f8*/ 	.byte	0x04, 0x17
        /*00fa*/ 	.short	(.L_49 - .L_48)
.L_48:
        /*00fc*/ 	.word	0x00000000
        /*0100*/ 	.short	0x000a
        /*0102*/ 	.short	0x003c
        /*0104*/ 	.byte	0x00, 0xf0, 0x11, 0x00


	//----- nvinfo : EIATTR_KPARAM_INFO
	.align		4
.L_49:
        /*0108*/ 	.byte	0x04, 0x17
        /*010a*/ 	.short	(.L_51 - .L_50)
.L_50:
        /*010c*/ 	.word	0x00000000
        /*0110*/ 	.short	0x0009
        /*0112*/ 	.short	0x0038
        /*0114*/ 	.byte	0x00, 0xf0, 0x11, 0x00


	//----- nvinfo : EIATTR_KPARAM_INFO
	.align		4
.L_51:
        /*0118*/ 	.byte	0x04, 0x17
        /*011a*/ 	.short	(.L_53 - .L_52)
.L_52:
        /*011c*/ 	.word	0x00000000
        /*0120*/ 	.short	0x0008
        /*0122*/ 	.short	0x0034
        /*0124*/ 	.byte	0x00, 0xf0, 0x11, 0x00


	//----- nvinfo : EIATTR_KPARAM_INFO
	.align		4
.L_53:
        /*0128*/ 	.byte	0x04, 0x17
        /*012a*/ 	.short	(.L_55 - .L_54)
.L_54:
        /*012c*/ 	.word	0x00000000
        /*0130*/ 	.short	0x0007
        /*0132*/ 	.short	0x0030
        /*0134*/ 	.byte	0x00, 0xf0, 0x11, 0x00


	//----- nvinfo : EIATTR_KPARAM_INFO
	.align		4
.L_55:
        /*0138*/ 	.byte	0x04, 0x17
        /*013a*/ 	.short	(.L_57 - .L_56)
.L_56:
        /*013c*/ 	.word	0x00000000
        /*0140*/ 	.short	0x0006
        /*0142*/ 	.short	0x002c
        /*0144*/ 	.byte	0x00, 0xf0, 0x11, 0x00


	//----- nvinfo : EIATTR_KPARAM_INFO
	.align		4
.L_57:
        /*0148*/ 	.byte	0x04, 0x17
        /*014a*/ 	.short	(.L_59 - .L_58)
.L_58:
        /*014c*/ 	.word	0x00000000
        /*0150*/ 	.short	0x0005
        /*0152*/ 	.short	0x0028
        /*0154*/ 	.byte	0x00, 0xf0, 0x11, 0x00


	//----- nvinfo : EIATTR_KPARAM_INFO
	.align		4
.L_59:
        /*0158*/ 	.byte	0x04, 0x17
        /*015a*/ 	.short	(.L_61 - .L_60)
.L_60:
        /*015c*/ 	.word	0x00000000
        /*0160*/ 	.short	0x0004
        /*0162*/ 	.short	0x0020
        /*0164*/ 	.byte	0x00, 0xf4, 0x21, 0x00


	//----- nvinfo : EIATTR_KPARAM_INFO
	.align		4
.L_61:
        /*0168*/ 	.byte	0x04, 0x17
        /*016a*/ 	.short	(.L_63 - .L_62)
.L_62:
        /*016c*/ 	.word	0x00000000
        /*0170*/ 	.short	0x0003
        /*0172*/ 	.short	0x0018
        /*0174*/ 	.byte	0x00, 0xf4, 0x21, 0x00


	//----- nvinfo : EIATTR_KPARAM_INFO
	.align		4
.L_63:
        /*0178*/ 	.byte	0x04, 0x17
        /*017a*/ 	.short	(.L_65 - .L_64)
.L_64:
        /*017c*/ 	.word	0x00000000
        /*0180*/ 	.short	0x0002
        /*0182*/ 	.short	0x0010
        /*0184*/ 	.byte	0x00, 0xf4, 0x21, 0x00


	//----- nvinfo : EIATTR_KPARAM_INFO
	.align		4
.L_65:
        /*0188*/ 	.byte	0x04, 0x17
        /*018a*/ 	.short	(.L_67 - .L_66)
.L_66:
        /*018c*/ 	.word	0x00000000
        /*0190*/ 	.short	0x0001
        /*0192*/ 	.short	0x0008
        /*0194*/ 	.byte	0x00, 0xf4, 0x21, 0x00


	//----- nvinfo : EIATTR_KPARAM_INFO
	.align		4
.L_67:
        /*0198*/ 	.byte	0x04, 0x17
        /*019a*/ 	.short	(.L_69 - .L_68)
.L_68:
        /*019c*/ 	.word	0x00000000
        /*01a0*/ 	.short	0x0000
        /*01a2*/ 	.short	0x0000
        /*01a4*/ 	.byte	0x00, 0xf4, 0x21, 0x00


	//----- nvinfo : EIATTR_AT_ENTRY_FRAGMENTS
	.align		4
.L_69:
        /*01a8*/ 	.byte	0x04, 0x4f
        /*01aa*/ 	.short	(.L_71 - .L_70)


	//   ....[0]....
.L_70:
        /*01ac*/ 	.word	0x00000004


	//----- nvinfo : EIATTR_RESERVED_SMEM_USED
	.align		4
.L_71:
        /*01b0*/ 	.byte	0x01, 0x41
	.zero		2


	//----- nvinfo : EIATTR_SPARSE_MMA_MASK
	.align		4
        /*01b4*/ 	.byte	0x03, 0x50
        /*01b6*/ 	.short	0x0000


	//----- nvinfo : EIATTR_TCGEN05_1CTA_USED
	.align		4
        /*01b8*/ 	.byte	0x01, 0x51
	.zero		2


	//----- nvinfo : EIATTR_MAXREG_COUNT
	.align		4
        /*01bc*/ 	.byte	0x03, 0x1b
        /*01be*/ 	.short	0x00ff


	//----- nvinfo : EIATTR_NUM_BARRIERS
	.align		4
        /*01c0*/ 	.byte	0x02, 0x4c
        /*01c2*/ 	.byte	0x01
	.zero		1


	//----- nvinfo : EIATTR_INT_WARP_WIDE_INSTR_OFFSETS
	.align		4
        /*01c4*/ 	.byte	0x04, 0x31
        /*01c6*/ 	.short	(.L_73 - .L_72)


	//   ....[0]....
.L_72:
        /*01c8*/ 	.word	0x00001940


	//   ....[1]....
        /*01cc*/ 	.word	0x00001980


	//   ....[2]....
        /*01d0*/ 	.word	0x000026c0


	//   ....[3]....
        /*01d4*/ 	.word	0x000027a0


	//   ....[4]....
        /*01d8*/ 	.word	0x000057a0


	//   ....[5]....
        /*01dc*/ 	.word	0x00009ab0


	//   ....[6]....
        /*01e0*/ 	.word	0x00009b00


	//----- nvinfo : EIATTR_COOP_GROUP_MASK_REGIDS
	.align		4
.L_73:
        /*01e4*/ 	.byte	0x04, 0x29
        /*01e6*/ 	.short	(.L_75 - .L_74)


	//   ....[0]....
.L_74:
        /*01e8*/ 	.word	0xffffffff


	//   ....[1]....
        /*01ec*/ 	.word	0xffffffff


	//   ....[2]....
        /*01f0*/ 	.word	0xffffffff


	//   ....[3]....
        /*01f4*/ 	.word	0xffffffff


	//   ....[4]....
        /*01f8*/ 	.word	0xffffffff


	//   ....[5]....
        /*01fc*/ 	.word	0xffffffff


	//   ....[6]....
        /*0200*/ 	.word	0xffffffff


	//   ....[7]....
        /*0204*/ 	.word	0xffffffff


	//   ....[8]....
        /*0208*/ 	.word	0xffffffff


	//   ....[9]....
        /*020c*/ 	.word	0xffffffff


	//   ....[10]....
        /*0210*/ 	.word	0xffffffff


	//   ....[11]....
        /*0214*/ 	.word	0xffffffff


	//----- nvinfo : EIATTR_COOP_GROUP_INSTR_OFFSETS
	.align		4
.L_75:
        /*0218*/ 	.byte	0x04, 0x28
        /*021a*/ 	.short	(.L_77 - .L_76)


	//   ....[0]....
.L_76:
        /*021c*/ 	.word	0x00000060


	//   ....[1]....
        /*0220*/ 	.word	0x00000320


	//   ....[2]....
        /*0224*/ 	.word	0x00003400


	//   ....[3]....
        /*0228*/ 	.word	0x00003770


	//   ....[4]....
        /*022c*/ 	.word	0x00003c60


	//   ....[5]....
        /*0230*/ 	.word	0x00003fd0


	//   ....[6]....
        /*0234*/ 	.word	0x00006100


	//   ....[7]....
        /*0238*/ 	.word	0x00006150


	//   ....[8]....
        /*023c*/ 	.word	0x000063b0


	//   ....[9]....
        /*0240*/ 	.word	0x00006420


	//   ....[10]....
        /*0244*/ 	.word	0x00009940


	//   ....[11]....
        /*0248*/ 	.word	0x00009bb0


	//----- nvinfo : EIATTR_VRC_CTA_INIT_COUNT
	.align		4
.L_77:
        /*024c*/ 	.byte	0x02, 0x4a
        /*024e*/ 	.byte	0x80
	.zero		1


	//----- nvinfo : EIATTR_MBARRIER_INSTR_OFFSETS
	.align		4
        /*0250*/ 	.byte	0x04, 0x39
        /*0252*/ 	.short	(.L_79 - .L_78)


	//   ....[0]....
.L_78:
        /*0254*/ 	.word	0x00001ed0
        /*0258*/ 	.word	0x000000ff
        /*025c*/ 	.word	0x00014000
        /*0260*/ 	.short	0x0100
        /*0262*/ 	.byte	0x04
	.zero		1


	//   ....[1]....
        /*0264*/ 	.word	0x00002720
        /*0268*/ 	.word	0x000000ff
        /*026c*/ 	.word	0x00014008
        /*0270*/ 	.short	0x0100
        /*0272*/ 	.byte	0x04
	.zero		1


	//   ....[2]....
        /*0274*/ 	.word	0x00002a20
        /*0278*/ 	.word	0x000000ff
        /*027c*/ 	.word	0x0000c000
        /*0280*/ 	.short	0x0100
        /*0282*/ 	.byte	0x04
	.zero		1


	//   ....[3]....
        /*0284*/ 	.word	0x00003020
        /*0288*/ 	.word	0x000000ff
        /*028c*/ 	.word	0x0000c000
        /*0290*/ 	.short	0x010a
        /*0292*/ 	.byte	0x04
	.zero		1


	//   ....[4]....
        /*0294*/ 	.word	0x000031e0
        /*0298*/ 	.word	0x000000ff
        /*029c*/ 	.word	0x0000c000
        /*02a0*/ 	.short	0x0108
        /*02a2*/ 	.byte	0x04
	.zero		1


	//   ....[5]....
        /*02a4*/ 	.word	0x000059e0
        /*02a8*/ 	.word	0x000000ff
        /*02ac*/ 	.word	0x00014010
        /*02b0*/ 	.short	0x0100
        /*02b2*/ 	.byte	0x04
	.zero		1


	//   ....[6]....
        /*02b4*/ 	.word	0x00005d40
        /*02b8*/ 	.word	0x000000ff
        /*02bc*/ 	.word	0x00014010
        /*02c0*/ 	.short	0x010a
        /*02c2*/ 	.byte	0x04
	.zero		1


	//   ....[7]....
        /*02c4*/ 	.word	0x00005eb0
        /*02c8*/ 	.word	0x000000ff
        /*02cc*/ 	.word	0x00014010
        /*02d0*/ 	.short	0x0108
        /*02d2*/ 	.byte	0x04
	.zero		1


	//   ....[8]....
        /*02d4*/ 	.word	0x00006480
        /*02d8*/ 	.word	0x000000f2
        /*02dc*/ 	.word	0x00000000
        /*02e0*/ 	.short	0x010a
        /*02e2*/ 	.byte	0xff
	.zero		1


	//   ....[9]....
        /*02e4*/ 	.word	0x00007260
        /*02e8*/ 	.word	0x000000f2
        /*02ec*/ 	.word	0x00000000
        /*02f0*/ 	.short	0x010a
        /*02f2*/ 	.byte	0xff
	.zero		1


	//   ....[10]....
        /*02f4*/ 	.word	0x000073d0
        /*02f8*/ 	.word	0x000000ff
        /*02fc*/ 	.word	0x00014000
        /*0300*/ 	.short	0x0108
        /*0302*/ 	.byte	0x04
	.zero		1


	//   ....[11]....
        /*0304*/ 	.word	0x000074f0
        /*0308*/ 	.word	0x000000ff
        /*030c*/ 	.word	0x00014008
        /*0310*/ 	.short	0x0108
        /*0312*/ 	.byte	0x04
	.zero		1


	//   ....[12]....
        /*0314*/ 	.word	0x00009bd0
        /*0318*/ 	.word	0x000000ff
        /*031c*/ 	.word	0x0000c000
        /*0320*/ 	.short	0x010a
        /*0322*/ 	.byte	0x04
	.zero		1


	//   ....[13]....
        /*0324*/ 	.word	0x00009c00
        /*0328*/ 	.word	0x000000ff
        /*032c*/ 	.word	0x00014010
        /*0330*/ 	.short	0x010a
        /*0332*/ 	.byte	0x04
	.zero		1


	//   ....[14]....
        /*0334*/ 	.word	0x00009c30
        /*0338*/ 	.word	0x000000f2
        /*033c*/ 	.word	0x00000000
        /*0340*/ 	.short	0x010a
        /*0342*/ 	.byte	0xff
	.zero		1


	//   ....[15]....
        /*0344*/ 	.word	0x00009c60
        /*0348*/ 	.word	0x000000f2
        /*034c*/ 	.word	0x00000000
        /*0350*/ 	.short	0x010a
        /*0352*/ 	.byte	0xff
	.zero		1


	//----- nvinfo : EIATTR_NUM_MBARRIERS
	.align		4
.L_79:
        /*0354*/ 	.byte	0x03, 0x38
        /*0356*/ 	.short	0xffff


	//----- nvinfo : EIATTR_EXIT_INSTR_OFFSETS
	.align		4
        /*0358*/ 	.byte	0x04, 0x1c
        /*035a*/ 	.short	(.L_81 - .L_80)


	//   ....[0]....
.L_80:
        /*035c*/ 	.word	0x00009bc0


	//----- nvinfo : EIATTR_REQNTID
	.align		4
.L_81:
        /*0360*/ 	.byte	0x04, 0x10
        /*0362*/ 	.short	(.L_83 - .L_82)
.L_82:
        /*0364*/ 	.word	0x00000100
        /*0368*/ 	.word	0x00000001
        /*036c*/ 	.word	0x00000001


	//----- nvinfo : EIATTR_CRS_STACK_SIZE
	.align		4
.L_83:
        /*0370*/ 	.byte	0x04, 0x1e
        /*0372*/ 	.short	(.L_85 - .L_84)
.L_84:
        /*0374*/ 	.word	0x00000000


	//----- nvinfo : EIATTR_CBANK_PARAM_SIZE
	.align		4
.L_85:
        /*0378*/ 	.byte	0x03, 0x19
        /*037a*/ 	.short	0x0088


	//----- nvinfo : EIATTR_PARAM_CBANK
	.align		4
        /*037c*/ 	.byte	0x04, 0x0a
        /*037e*/ 	.short	(.L_87 - .L_86)
	.align		4
.L_86:
        /*0380*/ 	.word	index@(.nv.constant0.attn_fwd)
        /*0384*/ 	.short	0x0380
        /*0386*/ 	.short	0x0088


	//----- nvinfo : EIATTR_SW_WAR
	.align		4
.L_87:
        /*0388*/ 	.byte	0x04, 0x36
        /*038a*/ 	.short	(.L_89 - .L_88)
.L_88:
        /*038c*/ 	.word	0x00000008
.L_89:


//--------------------- .nv.compat                --------------------------
	.section	.nv.compat,"",@"SHT_CUDA_COMPAT_INFO"
	.align	4
        /*0000*/ 	.byte	0x02, 0x02, 0x02, 0x00, 0x02, 0x05, 0x05, 0x00, 0x02, 0x03, 0x00, 0x00, 0x02, 0x06, 0x01, 0x00


//--------------------- .nv.callgraph             --------------------------
	.section	.nv.callgraph,"",@"SHT_CUDA_CALLGRAPH"
	.align	4
	.sectionentsize	8
	.align		4
        /*0000*/ 	.word	0x00000000
	.align		4
        /*0004*/ 	.word	0xffffffff
	.align		4
        /*0008*/ 	.word	0x00000000
	.align		4
        /*000c*/ 	.word	0xfffffffe
	.align		4
        /*0010*/ 	.word	0x00000000
	.align		4
        /*0014*/ 	.word	0xfffffffd
	.align		4
        /*0018*/ 	.word	0x00000000
	.align		4
        /*001c*/ 	.word	0xfffffffc


//--------------------- .nv.constant4             --------------------------
	.section	.nv.constant4,"a",@progbits
	.align	8
	.align		8
.nv.constant4:
        /*0000*/ 	.dword	_$_str


//--------------------- .text.attn_fwd            --------------------------
	.section	.text.attn_fwd,"ax",@progbits
	.align	128
        .global         attn_fwd
        .type           attn_fwd,@function
        .size           attn_fwd,(.L_x_31 - attn_fwd)
        .other          attn_fwd,@"STO_CUDA_ENTRY STV_DEFAULT"
attn_fwd:
.text.attn_fwd:
[----:B------:R-:W0:Y:S01]  /*0000*/  LDC R1, c[0x0][0x37c] ;  /* 0x0000df00ff017b82 */ /* 0x000e220000000800 */
[----:B------:R-:W1:Y:S02]  /*0010*/  S2R R2, SR_TID.X ;  /* 0x0000000000027919 */ /* 0x000e640000002100 */
[----:B-1----:R-:W-:-:S13]  /*0020*/  ISETP.GE.U32.AND P0, PT, R2, 0x20, PT ;  /* 0x000000200200780c */ /* 0x002fda0003f06070 */
[----:B------:R-:W-:Y:S02]  /*0030*/  VOTEU.ANY UP0, P0 ;  /* 0x0000000000ff7886 */ /* 0x000fe40000000100 */
[----:B0-----:R-:W-:Y:S05]  /*0040*/  BRA.U UP0, `(.L_x_0) ;  /* 0x0000000100b87547 */ /* 0x001fea000b800000 */
[----:B------:R-:W0:Y:S01]  /*0050*/  S2UR UR6, SR_CgaCtaId ;  /* 0x00000000000679c3 */ /* 0x000e220000008800 */
[----:B------:R-:W-:Y:S01]  /*0060*/  NOP ;  /* 0x0000000000007918 */ /* 0x000fe20000000000 */
[----:B------:R-:W-:Y:S02]  /*0070*/  UMOV UR4, 0x40 ;  /* 0x0000004000047882 */ /* 0x000fe40000000000 */
[----:B0-----:R-:W-:-:S09]  /*0080*/  ULEA UR4, UR6, UR4, 0x18 ;  /* 0x0000000406047291 */ /* 0x001fd2000f8ec0ff */
[----:B------:R-:W0:Y:S01]  /*0090*/  LDS.U8 R0, [UR4] ;  /* 0x00000004ff007984 */ /* 0x000e220008000000 */
[----:B------:R-:W-:Y:S02]  /*00a0*/  UMOV UR4, 0x400 ;  /* 0x0000040000047882 */ /* 0x000fe40000000000 */
[----:B------:R-:W-:Y:S01]  /*00b0*/  ULEA UR4, UR6, UR4, 0x18 ;  /* 0x0000000406047291 */ /* 0x000fe2000f8ec0ff */
[----:B0-----:R-:W-:-:S13]  /*00c0*/  ISETP.NE.AND P0, PT, R0, RZ, PT ;  /* 0x000000ff0000720c */ /* 0x001fda0003f05270 */
[----:B------:R-:W-:Y:S05]  /*00d0*/  @P0 BRA `(.L_x_1) ;  /* 0x00000000007c0947 */ /* 0x000fea0003800000 */
[----:B------:R-:W-:-:S13]  /*00e0*/  ELECT P0, URZ, PT ;  /* 0x0000000000ff782f */ /* 0x000fda0003800000 */
[----:B------:R-:W-:Y:S05]  /*00f0*/  @!P0 BRA `(.L_x_2) ;  /* 0x0000000000848947 */ /* 0x000fea0003800000 */
[----:B------:R-:W-:Y:S01]  /*0100*/  UMOV UR5, 0x10 ;  /* 0x0000001000057882 */ /* 0x000fe20000000000 */
[----:B------:R-:W-:Y:S02]  /*0110*/  IMAD.MOV.U32 R5, RZ, RZ, 0x1 ;  /* 0x00000001ff057424 */ /* 0x000fe400078e00ff */
[----:B------:R-:W-:Y:S02]  /*0120*/  IMAD.MOV.U32 R3, RZ, RZ, 0xffff ;  /* 0x0000ffffff037424 */ /* 0x000fe400078e00ff */
[----:B------:R-:W-:Y:S04]  /*0130*/  DEPBAR.LE SB0, 0x36 ;  /* 0x00008d800000791a */ /* 0x000fe80000000000 */
[----:B------:R-:W0:Y:S02]  /*0140*/  UTCATOMSWS.FIND_AND_SET.ALIGN UP1, UR5, UR5 ;  /* 0x00000005000575e3 */ /* 0x000e240008020800 */
[----:B0-----:R-:W-:-:S04]  /*0150*/  PLOP3.LUT P0, PT, PT, PT, UP1, 0x80, 0x8 ;  /* 0x000000000008781c */ /* 0x001fc80003f0f018 */
[----:B------:R-:W-:-:S04]  /*0160*/  SEL R0, RZ, 0xffffffff, !P0 ;  /* 0xffffffffff007807 */ /* 0x000fc80004000000 */
[----:B------:R-:W-:Y:S01]  /*0170*/  ISETP.NE.AND P0, PT, R0, RZ, PT ;  /* 0x000000ff0000720c */ /* 0x000fe20003f05270 */
[----:B------:R-:W-:-:S12]  /*0180*/  IMAD.U32 R0, RZ, RZ, UR5 ;  /* 0x00000005ff007e24 */ /* 0x000fd8000f8e00ff */
[----:B------:R-:W-:Y:S05]  /*0190*/  @P0 BRA `(.L_x_3) ;  /* 0x0000000000240947 */ /* 0x000fea0003800000 */
.L_x_4:
[----:B------:R-:W-:Y:S05]  /*01a0*/  NANOSLEEP 0x64 ;  /* 0x000000640000795d */ /* 0x000fea0003800000 */
[----:B------:R-:W-:-:S05]  /*01b0*/  UMOV UR5, 0x10 ;  /* 0x0000001000057882 */ /* 0x000fca0000000000 */
[----:B------:R-:W-:Y:S04]  /*01c0*/  DEPBAR.LE SB0, 0x36 ;  /* 0x00008d800000791a */ /* 0x000fe80000000000 */
[----:B------:R-:W0:Y:S02]  /*01d0*/  UTCATOMSWS.FIND_AND_SET.ALIGN UP1, UR5, UR5 ;  /* 0x00000005000575e3 */ /* 0x000e240008020800 */
[----:B0-----:R-:W-:-:S04]  /*01e0*/  PLOP3.LUT P0, PT, PT, PT, UP1, 0x80, 0x8 ;  /* 0x000000000008781c */ /* 0x001fc80003f0f018 */
[----:B------:R-:W-:-:S04]  /*01f0*/  SEL R0, RZ, 0xffffffff, !P0 ;  /* 0xffffffffff007807 */ /* 0x000fc80004000000 */
[----:B------:R-:W-:Y:S01]  /*0200*/  ISETP.NE.AND P0, PT, R0, RZ, PT ;  /* 0x000000ff0000720c */ /* 0x000fe20003f05270 */
[----:B------:R-:W-:-:S12]  /*0210*/  IMAD.U32 R0, RZ, RZ, UR5 ;  /* 0x00000005ff007e24 */ /* 0x000fd8000f8e00ff */
[----:B------:R-:W-:Y:S05]  /*0220*/  @!P0 BRA `(.L_x_4) ;  /* 0xfffffffc00dc8947 */ /* 0x000fea000383ffff */
.L_x_3:
[C---:B------:R-:W-:Y:S01]  /*0230*/  VIADD R4, R0.reuse, 0x10 ;  /* 0x0000001000047836 */ /* 0x040fe20000000000 */
[----:B------:R-:W-:Y:S01]  /*0240*/  UMOV UR5, 0x50 ;  /* 0x0000005000057882 */ /* 0x000fe20000000000 */
[----:B------:R-:W-:Y:S01]  /*0250*/  SHF.L.U32 R3, R3, R0, RZ ;  /* 0x0000000003037219 */ /* 0x000fe200000006ff */
[----:B------:R-:W-:Y:S01]  /*0260*/  ULEA UR5, UR6, UR5, 0x18 ;  /* 0x0000000506057291 */ /* 0x000fe2000f8ec0ff */
[----:B------:R-:W-:Y:S01]  /*0270*/  IMAD.SHL.U32 R0, R0, 0x20, RZ ;  /* 0x0000002000007824 */ /* 0x000fe200078e00ff */
[----:B------:R-:W-:-:S04]  /*0280*/  SHF.L.U32 R4, R5, R4, RZ ;  /* 0x0000000405047219 */ /* 0x000fc800000006ff */
[----:B------:R-:W-:-:S05]  /*0290*/  LOP3.LUT R3, R4, R3, RZ, 0xfc, !PT ;  /* 0x0000000304037212 */ /* 0x000fca00078efcff */
[----:B------:R0:W-:Y:S04]  /*02a0*/  ATOMS.OR RZ, [UR5], R3 ;  /* 0x00000003ffff798c */ /* 0x0001e8000b000005 */
[----:B------:R0:W-:Y:S01]  /*02b0*/  STS [UR4], R0 ;  /* 0x00000000ff007988 */ /* 0x0001e20008000804 */
[----:B------:R-:W-:Y:S05]  /*02c0*/  BRA `(.L_x_2) ;  /* 0x0000000000107947 */ /* 0x000fea0003800000 */
.L_x_1:
[----:B------:R-:W-:Y:S01]  /*02d0*/  IMAD.MOV.U32 R0, RZ, RZ, -0x1 ;  /* 0xffffffffff007424 */ /* 0x000fe200078e00ff */
[----:B------:R-:W-:-:S04]  /*02e0*/  MOV R4, 0x310 ;  /* 0x0000031000047802 */ /* 0x000fc80000000f00 */
[----:B------:R0:W-:Y:S03]  /*02f0*/  STS [UR4], R0 ;  /* 0x00000000ff007988 */ /* 0x0001e60008000804 */
[----:B0-----:R-:W-:Y:S05]  /*0300*/  CALL.REL.NOINC `($__internal_1_$__cuda_sm10x_tcgen05_guardrail_trap_phase_invalid_during_alloc) ;  /* 0x00000098006c7944 */ /* 0x001fea0003c00000 */
.L_x_2:
[----:B------:R-:W-:Y:S05]  /*0310*/  WARPSYNC.ALL ;  /* 0x0000000000007948 */ /* 0x000fea0003800000 */
[----:B------:R-:W-:Y:S01]  /*0320*/  NOP ;  /* 0x0000000000007918 */ /* 0x000fe20000000000 */
.L_x_0:
[----:B------:R-:W1:Y:S01]  /*0330*/  S2R R85, SR_CTAID.X ;  /* 0x0000000000557919 */ /* 0x000e620000002500 */
[----:B------:R-:W2:Y:S01]  /*0340*/  S2UR UR73, SR_CTAID.Y ;  /* 0x00000000004979c3 */ /* 0x000ea20000002600 */
[----:B------:R-:W2:Y:S01]  /*0350*/  LDCU.64 UR6, c[0x0][0x3b0] ;  /* 0x00007600ff0677ac */ /* 0x000ea20008000a00 */
[----:B------:R-:W-:Y:S01]  /*0360*/  SHF.R.U32.HI R4, RZ, 0x6, R2 ;  /* 0x00000006ff047819 */ /* 0x000fe20000011602 */
[----:B------:R-:W-:-:S03]  /*0370*/  UMOV UR4, 0x400 ;  /* 0x0000040000047882 */ /* 0x000fc60000000000 */
[----:B------:R-:W-:Y:S01]  /*0380*/  SGXT.U32 R4, R4, 0x2 ;  /* 0x000000020404781a */ /* 0x000fe20000000000 */
[----:B------:R-:W3:Y:S01]  /*0390*/  LDCU.64 UR10, c[0x0][0x358] ;  /* 0x00006b00ff0a77ac */ /* 0x000ee20008000a00 */
[----:B------:R-:W4:Y:S08]  /*03a0*/  LDC R7, c[0x0][0x3b8] ;  /* 0x0000ee00ff077b82 */ /* 0x000f300000000800 */
[----:B------:R-:W0:Y:S08]  /*03b0*/  LDC.64 R8, c[0x0][0x380] ;  /* 0x0000e000ff087b82 */ /* 0x000e300000000a00 */
[----:B------:R-:W0:Y:S01]  /*03c0*/  S2UR UR8, SR_CgaCtaId ;  /* 0x00000000000879c3 */ /* 0x000e220000008800 */
[----:B--2---:R-:W-:-:S04]  /*03d0*/  UIMAD UR6, UR73, UR6, URZ ;  /* 0x00000006490672a4 */ /* 0x004fc8000f8e02ff */
[----:B------:R-:W-:Y:S01]  /*03e0*/  USHF.L.U32 UR5, UR6, 0x1, URZ ;  /* 0x0000000106057899 */ /* 0x000fe200080006ff */
[----:B-1----:R-:W-:Y:S02]  /*03f0*/  IMAD.SHL.U32 R85, R85, 0x40, RZ ;  /* 0x0000004055557824 */ /* 0x002fe400078e00ff */
[----:B------:R-:W1:Y:S01]  /*0400*/  LDC.64 R86, c[0x0][0x388] ;  /* 0x0000e200ff567b82 */ /* 0x000e620000000a00 */
[----:B----4-:R-:W-:Y:S02]  /*0410*/  IMAD R4, R4, R7, RZ ;  /* 0x0000000704047224 */ /* 0x010fe400078e02ff */
[----:B------:R-:W-:Y:S02]  /*0420*/  LOP3.LUT R68, R85, 0x3f, R2, 0xf8, !PT ;  /* 0x0000003f55447812 */ /* 0x000fe400078ef802 */
[----:B------:R-:W-:-:S03]  /*0430*/  IMAD R6, R7, 0x4, R4 ;  /* 0x0000000407067824 */ /* 0x000fc600078e0204 */
[----:B0-----:R-:W-:Y:S01]  /*0440*/  IMAD R0, R68, UR7, RZ ;  /* 0x0000000744007c24 */ /* 0x001fe2000f8e02ff */
[----:B------:R-:W-:-:S03]  /*0450*/  UIMAD.WIDE UR6, UR6, 0x2, URZ ;  /* 0x00000002060678a5 */ /* 0x000fc6000f8e02ff */
[C---:B------:R-:W-:Y:S02]  /*0460*/  IMAD.SHL.U32 R3, R0.reuse, 0x2, RZ ;  /* 0x0000000200037824 */ /* 0x040fe400078e00ff */
[----:B------:R-:W-:Y:S01]  /*0470*/  IMAD.HI R0, R0, 0x2, RZ ;  /* 0x0000000200007827 */ /* 0x000fe200078e02ff */
[----:B------:R-:W-:Y:S01]  /*0480*/  ULEA UR4, UR8, UR4, 0x18 ;  /* 0x0000000408047291 */ /* 0x000fe2000f8ec0ff */
[----:B------:R-:W-:Y:S01]  /*0490*/  BAR.SYNC.DEFER_BLOCKING 0x0 ;  /* 0x0000000000007b1d */ /* 0x000fe20000010000 */
[----:B------:R-:W-:-:S04]  /*04a0*/  IADD3 R8, P0, P1, R3, UR5, R8 ;  /* 0x0000000503087c10 */ /* 0x000fc8000f91e008 */
[----:B------:R-:W-:Y:S01]  /*04b0*/  IADD3.X R5, PT, PT, R0, UR7, R9, P0, P1 ;  /* 0x0000000700057c10 */ /* 0x000fe200087e2409 */
[C---:B------:R-:W-:Y:S01]  /*04c0*/  IMAD R0, R7.reuse, 0x4, R6 ;  /* 0x0000000407007824 */ /* 0x040fe200078e0206 */
[-C--:B------:R-:W-:Y:S01]  /*04d0*/  LEA R10, P0, R4, R8.reuse, 0x1 ;  /* 0x00000008040a7211 */ /* 0x080fe200078008ff */
[----:B------:R-:W0:Y:S02]  /*04e0*/  LDCU UR5, c[0x0][0x3c8] ;  /* 0x00007900ff0577ac */ /* 0x000e240008000800 */
[C---:B------:R-:W-:Y:S01]  /*04f0*/  IMAD R18, R7.reuse, 0x4, R0 ;  /* 0x0000000407127824 */ /* 0x040fe200078e0200 */
[----:B------:R-:W-:Y:S02]  /*0500*/  LEA R14, P1, R0, R8, 0x1 ;  /* 0x00000008000e7211 */ /* 0x000fe400078208ff */
[-C--:B------:R-:W-:Y:S01]  /*0510*/  LEA.HI.X.SX32 R11, R4, R5.reuse, 0x1, P0 ;  /* 0x00000005040b7211 */ /* 0x080fe200000f0eff */
[----:B------:R-:W-:Y:S01]  /*0520*/  IMAD R20, R7, 0x4, R18 ;  /* 0x0000000407147824 */ /* 0x000fe200078e0212 */
[----:B------:R-:W-:-:S02]  /*0530*/  LEA.HI.X.SX32 R15, R0, R5, 0x1, P1 ;  /* 0x00000005000f7211 */ /* 0x000fc400008f0eff */
[-C--:B------:R-:W-:Y:S01]  /*0540*/  LEA R12, P0, R6, R8.reuse, 0x1 ;  /* 0x00000008060c7211 */ /* 0x080fe200078008ff */
[----:B------:R-:W-:Y:S01]  /*0550*/  IMAD R24, R7, 0x4, R20 ;  /* 0x0000000407187824 */ /* 0x000fe200078e0214 */
[----:B------:R-:W2:Y:S01]  /*0560*/  LDS R67, [UR4] ;  /* 0x00000004ff437984 */ /* 0x000ea20008000800 */
[----:B------:R-:W-:Y:S01]  /*0570*/  BAR.SYNC.DEFER_BLOCKING 0x0 ;  /* 0x0000000000007b1d */ /* 0x000fe20000010000 */
[-C--:B------:R-:W-:Y:S02]  /*0580*/  LEA R16, P1, R18, R8.reuse, 0x1 ;  /* 0x0000000812107211 */ /* 0x080fe400078208ff */
[-C--:B------:R-:W-:Y:S02]  /*0590*/  LEA.HI.X.SX32 R13, R6, R5.reuse, 0x1, P0 ;  /* 0x00000005060d7211 */ /* 0x080fe400000f0eff */
[----:B------:R-:W-:Y:S02]  /*05a0*/  LEA.HI.X.SX32 R17, R18, R5, 0x1, P1 ;  /* 0x0000000512117211 */ /* 0x000fe400008f0eff */
[----:B------:R-:W-:-:S02]  /*05b0*/  LEA R18, P0, R20, R8, 0x1 ;  /* 0x0000000814127211 */ /* 0x000fc400078008ff */
[C---:B------:R-:W-:Y:S02]  /*05c0*/  LEA R26, R7.reuse, R24, 0x2 ;  /* 0x00000018071a7211 */ /* 0x040fe400078e10ff */
[-C--:B------:R-:W-:Y:S02]  /*05d0*/  LEA.HI.X.SX32 R19, R20, R5.reuse, 0x1, P0 ;  /* 0x0000000514137211 */ /* 0x080fe400000f0eff */
[-C--:B------:R-:W-:Y:S01]  /*05e0*/  LEA R20, P0, R24, R8.reuse, 0x1 ;  /* 0x0000000818147211 */ /* 0x080fe200078008ff */
[C---:B------:R-:W-:Y:S01]  /*05f0*/  IMAD R28, R7.reuse, 0x4, R26 ;  /* 0x00000004071c7824 */ /* 0x040fe200078e021a */
[-C--:B------:R-:W-:Y:S02]  /*0600*/  LEA R22, P1, R26, R8.reuse, 0x1 ;  /* 0x000000081a167211 */ /* 0x080fe400078208ff */
[-C--:B------:R-:W-:Y:S02]  /*0610*/  LEA.HI.X.SX32 R21, R24, R5.reuse, 0x1, P0 ;  /* 0x0000000518157211 */ /* 0x080fe400000f0eff */
[-C--:B------:R-:W-:Y:S01]  /*0620*/  LEA.HI.X.SX32 R23, R26, R5.reuse, 0x1, P1 ;  /* 0x000000051a177211 */ /* 0x080fe200008f0eff */
[C---:B------:R-:W-:Y:S01]  /*0630*/  IMAD R26, R7.reuse, 0x4, R28 ;  /* 0x00000004071a7824 */ /* 0x040fe200078e021c */
[CC--:B------:R-:W-:Y:S01]  /*0640*/  LEA R24, P0, R28.reuse, R8.reuse, 0x1 ;  /* 0x000000081c187211 */ /* 0x0c0fe200078008ff */
[----:B---3--:R3:W5:Y:S03]  /*0650*/  LDG.E.U16 R4, desc[UR10][R14.64] ;  /* 0x0000000a0e047981 */ /* 0x008766000c1e1500 */
[----:B------:R-:W-:Y:S01]  /*0660*/  LEA.HI.X.SX32 R25, R28, R5, 0x1, P0 ;  /* 0x000000051c197211 */ /* 0x000fe200000f0eff */
[----:B------:R-:W-:Y:S01]  /*0670*/  IMAD R28, R7, 0x4, R26 ;  /* 0x00000004071c7824 */ /* 0x000fe200078e021a */
[----:B------:R-:W5:Y:S04]  /*0680*/  LDG.E.U16 R0, desc[UR10][R10.64] ;  /* 0x0000000a0a007981 */ /* 0x000f68000c1e1500 */
[----:B------:R4:W5:Y:S01]  /*0690*/  LDG.E.U16 R6, desc[UR10][R16.64] ;  /* 0x0000000a10067981 */ /* 0x000962000c1e1500 */
[----:B---3--:R-:W-:-:S03]  /*06a0*/  LEA R14, P0, R26, R8, 0x1 ;  /* 0x000000081a0e7211 */ /* 0x008fc600078008ff */
[----:B------:R-:W5:Y:S01]  /*06b0*/  LDG.E.U16 R9, desc[UR10][R20.64] ;  /* 0x0000000a14097981 */ /* 0x000f62000c1e1500 */
[----:B------:R-:W-:Y:S01]  /*06c0*/  LEA.HI.X.SX32 R15, R26, R5, 0x1, P0 ;  /* 0x000000051a0f7211 */ /* 0x000fe200000f0eff */
[C---:B------:R-:W-:Y:S02]  /*06d0*/  IMAD R26, R7.reuse, 0x4, R28 ;  /* 0x00000004071a7824 */ /* 0x040fe400078e021c */
[----:B------:R3:W5:Y:S01]  /*06e0*/  LDG.E.U16 R10, desc[UR10][R18.64] ;  /* 0x0000000a120a7981 */ /* 0x000762000c1e1500 */
[-C--:B----4-:R-:W-:Y:S01]  /*06f0*/  LEA R16, P0, R28, R8.reuse, 0x1 ;  /* 0x000000081c107211 */ /* 0x090fe200078008ff */
[----:B------:R-:W-:Y:S02]  /*0700*/  IMAD R30, R7, 0x4, R26 ;  /* 0x00000004071e7824 */ /* 0x000fe400078e021a */
[----:B------:R-:W5:Y:S04]  /*0710*/  LDG.E.U16 R3, desc[UR10][R12.64] ;  /* 0x0000000a0c037981 */ /* 0x000f68000c1e1500 */
[----:B------:R-:W5:Y:S01]  /*0720*/  LDG.E.U16 R11, desc[UR10][R24.64] ;  /* 0x0000000a180b7981 */ /* 0x000f62000c1e1500 */
[----:B---3--:R-:W-:-:S02]  /*0730*/  LEA R18, P1, R26, R8, 0x1 ;  /* 0x000000081a127211 */ /* 0x008fc400078208ff */
[-C--:B------:R-:W-:Y:S01]  /*0740*/  LEA.HI.X.SX32 R17, R28, R5.reuse, 0x1, P0 ;  /* 0x000000051c117211 */ /* 0x080fe200000f0eff */
[----:B------:R-:W5:Y:S01]  /*0750*/  LDG.E.U16 R14, desc[UR10][R14.64] ;  /* 0x0000000a0e0e7981 */ /* 0x000f62000c1e1500 */
[-C--:B------:R-:W-:Y:S01]  /*0760*/  LEA.HI.X.SX32 R19, R26, R5.reuse, 0x1, P1 ;  /* 0x000000051a137211 */ /* 0x080fe200008f0eff */
[C---:B------:R-:W-:Y:S01]  /*0770*/  IMAD R26, R7.reuse, 0x4, R30 ;  /* 0x00000004071a7824 */ /* 0x040fe200078e021e */
[C---:B------:R-:W-:Y:S01]  /*0780*/  LEA R20, P0, R30.reuse, R8, 0x1 ;  /* 0x000000081e147211 */ /* 0x040fe200078008ff */
[----:B------:R3:W5:Y:S02]  /*0790*/  LDG.E.U16 R12, desc[UR10][R22.64] ;  /* 0x0000000a160c7981 */ /* 0x000764000c1e1500 */
[C---:B------:R-:W-:Y:S01]  /*07a0*/  IMAD R28, R7.reuse, 0x4, R26 ;  /* 0x00000004071c7824 */ /* 0x040fe200078e021a */
[----:B------:R-:W-:Y:S01]  /*07b0*/  LEA.HI.X.SX32 R21, R30, R5, 0x1, P0 ;  /* 0x000000051e157211 */ /* 0x000fe200000f0eff */
[----:B------:R4:W5:Y:S02]  /*07c0*/  LDG.E.U16 R13, desc[UR10][R16.64] ;  /* 0x0000000a100d7981 */ /* 0x000964000c1e1500 */
[----:B------:R-:W-:-:S02]  /*07d0*/  IMAD R30, R7, 0x4, R28 ;  /* 0x00000004071e7824 */ /* 0x000fc400078e021c */
[----:B------:R0:W5:Y:S01]  /*07e0*/  LDG.E.U16 R34, desc[UR10][R18.64] ;  /* 0x0000000a12227981 */ /* 0x000162000c1e1500 */
[CC--:B---3--:R-:W-:Y:S01]  /*07f0*/  LEA R22, P0, R26.reuse, R8.reuse, 0x1 ;  /* 0x000000081a167211 */ /* 0x0c8fe200078008ff */
[C---:B------:R-:W-:Y:S02]  /*0800*/  IMAD R32, R7.reuse, 0x4, R30 ;  /* 0x0000000407207824 */ /* 0x040fe400078e021e */
[----:B------:R3:W5:Y:S01]  /*0810*/  LDG.E.U16 R15, desc[UR10][R20.64] ;  /* 0x0000000a140f7981 */ /* 0x000762000c1e1500 */
[-C--:B------:R-:W-:Y:S02]  /*0820*/  LEA.HI.X.SX32 R23, R26, R5.reuse, 0x1, P0 ;  /* 0x000000051a177211 */ /* 0x080fe400000f0eff */
[-C--:B------:R-:W-:Y:S02]  /*0830*/  LEA R24, P0, R28, R8.reuse, 0x1 ;  /* 0x000000081c187211 */ /* 0x080fe400078008ff */
[-C--:B------:R-:W-:Y:S01]  /*0840*/  LEA R26, P1, R30, R8.reuse, 0x1 ;  /* 0x000000081e1a7211 */ /* 0x080fe200078208ff */
[----:B------:R1:W5:Y:S01]  /*0850*/  LDG.E.U16 R36, desc[UR10][R22.64] ;  /* 0x0000000a16247981 */ /* 0x000362000c1e1500 */
[----:B------:R-:W-:Y:S01]  /*0860*/  LEA.HI.X.SX32 R25, R28, R5, 0x1, P0 ;  /* 0x000000051c197211 */ /* 0x000fe200000f0eff */
[----:B------:R-:W-:Y:S01]  /*0870*/  IMAD R28, R7, 0x4, R32 ;  /* 0x00000004071c7824 */ /* 0x000fe200078e0220 */
[----:B----4-:R-:W-:-:S02]  /*0880*/  LEA R16, P0, R32, R8, 0x1 ;  /* 0x0000000820107211 */ /* 0x010fc400078008ff */
[-C--:B------:R-:W-:Y:S01]  /*0890*/  LEA.HI.X.SX32 R27, R30, R5.reuse, 0x1, P1 ;  /* 0x000000051e1b7211 */ /* 0x080fe200008f0eff */
[----:B------:R-:W5:Y:S01]  /*08a0*/  LDG.E.U16 R31, desc[UR10][R24.64] ;  /* 0x0000000a181f7981 */ /* 0x000f62000c1e1500 */
[-C--:B------:R-:W-:Y:S01]  /*08b0*/  LEA.HI.X.SX32 R17, R32, R5.reuse, 0x1, P0 ;  /* 0x0000000520117211 */ /* 0x080fe200000f0eff */
[C---:B------:R-:W-:Y:S01]  /*08c0*/  IMAD R30, R7.reuse, 0x4, R28 ;  /* 0x00000004071e7824 */ /* 0x040fe200078e021c */
[CC--:B0-----:R-:W-:Y:S01]  /*08d0*/  LEA R18, P0, R28.reuse, R8.reuse, 0x1 ;  /* 0x000000081c127211 */ /* 0x0c1fe200078008ff */
[----:B------:R0:W5:Y:S03]  /*08e0*/  LDG.E.U16 R38, desc[UR10][R26.64] ;  /* 0x0000000a1a267981 */ /* 0x000166000c1e1500 */
[-C--:B------:R-:W-:Y:S01]  /*08f0*/  LEA.HI.X.SX32 R19, R28, R5.reuse, 0x1, P0 ;  /* 0x000000051c137211 */ /* 0x080fe200000f0eff */
[C---:B------:R-:W-:Y:S01]  /*0900*/  IMAD R28, R7.reuse, 0x4, R30 ;  /* 0x00000004071c7824 */ /* 0x040fe200078e021e */
[-C--:B---3--:R-:W-:Y:S01]  /*0910*/  LEA R20, P0, R30, R8.reuse, 0x1 ;  /* 0x000000081e147211 */ /* 0x088fe200078008ff */
[----:B------:R3:W5:Y:S02]  /*0920*/  LDG.E.U16 R33, desc[UR10][R16.64] ;  /* 0x0000000a10217981 */ /* 0x000764000c1e1500 */
[----:B------:R-:W-:Y:S01]  /*0930*/  IMAD R32, R7, 0x4, R28 ;  /* 0x0000000407207824 */ /* 0x000fe200078e021c */
[----:B-1----:R-:W-:Y:S01]  /*0940*/  LEA R22, P1, R28, R8, 0x1 ;  /* 0x000000081c167211 */ /* 0x002fe200078208ff */
[----:B------:R1:W5:Y:S01]  /*0950*/  LDG.E.U16 R40, desc[UR10][R18.64] ;  /* 0x0000000a12287981 */ /* 0x000362000c1e1500 */
[----:B------:R-:W-:-:S02]  /*0960*/  LEA.HI.X.SX32 R21, R30, R5, 0x1, P0 ;  /* 0x000000051e157211 */ /* 0x000fc400000f0eff */
[C---:B0-----:R-:W-:Y:S02]  /*0970*/  LEA R26, R7.reuse, R32, 0x2 ;  /* 0x00000020071a7211 */ /* 0x041fe400078e10ff */
[-C--:B------:R-:W-:Y:S01]  /*0980*/  LEA R24, P0, R32, R8.reuse, 0x1 ;  /* 0x0000000820187211 */ /* 0x080fe200078008ff */
[----:B------:R0:W5:Y:S01]  /*0990*/  LDG.E.U16 R35, desc[UR10][R20.64] ;  /* 0x0000000a14237981 */ /* 0x000162000c1e1500 */
[-C--:B------:R-:W-:Y:S01]  /*09a0*/  LEA.HI.X.SX32 R23, R28, R5.reuse, 0x1, P1 ;  /* 0x000000051c177211 */ /* 0x080fe200008f0eff */
[C---:B------:R-:W-:Y:S01]  /*09b0*/  IMAD R28, R7.reuse, 0x4, R26 ;  /* 0x00000004071c7824 */ /* 0x040fe200078e021a */
[-C--:B------:R-:W-:Y:S02]  /*09c0*/  LEA.HI.X.SX32 R25, R32, R5.reuse, 0x1, P0 ;  /* 0x0000000520197211 */ /* 0x080fe400000f0eff */
[CC--:B---3--:R-:W-:Y:S01]  /*09d0*/  LEA R16, P0, R26.reuse, R8.reuse, 0x1 ;  /* 0x000000081a107211 */ /* 0x0c8fe200078008ff */
[C---:B------:R-:W-:Y:S01]  /*09e0*/  IMAD R30, R7.reuse, 0x4, R28 ;  /* 0x00000004071e7824 */ /* 0x040fe200078e021c */
[----:B------:R3:W5:Y:S02]  /*09f0*/  LDG.E.U16 R42, desc[UR10][R22.64] ;  /* 0x0000000a162a7981 */ /* 0x000764000c1e1500 */
[----:B------:R-:W-:Y:S01]  /*0a00*/  LEA.HI.X.SX32 R17, R26, R5, 0x1, P0 ;  /* 0x000000051a117211 */ /* 0x000fe200000f0eff */
[----:B------:R-:W-:Y:S01]  /*0a10*/  IMAD R32, R7, 0x4, R30 ;  /* 0x0000000407207824 */ /* 0x000fe200078e021e */
[-C--:B-1----:R-:W-:Y:S01]  /*0a20*/  LEA R18, P0, R28, R8.reuse, 0x1 ;  /* 0x000000081c127211 */ /* 0x082fe200078008ff */
[----:B------:R1:W5:Y:S01]  /*0a30*/  LDG.E.U16 R37, desc[UR10][R24.64] ;  /* 0x0000000a18257981 */ /* 0x000362000c1e1500 */
[----:B------:R-:W-:-:S02]  /*0a40*/  LEA R26, P1, R30, R8, 0x1 ;  /* 0x000000081e1a7211 */ /* 0x000fc400078208ff */
[-C--:B------:R-:W-:Y:S01]  /*0a50*/  LEA.HI.X.SX32 R19, R28, R5.reuse, 0x1, P0 ;  /* 0x000000051c137211 */ /* 0x080fe200000f0eff */
[C---:B------:R-:W-:Y:S01]  /*0a60*/  IMAD R28, R7.reuse, 0x4, R32 ;  /* 0x00000004071c7824 */ /* 0x040fe200078e0220 */
[-C--:B0-----:R-:W-:Y:S01]  /*0a70*/  LEA R20, P0, R32, R8.reuse, 0x1 ;  /* 0x0000000820147211 */ /* 0x081fe200078008ff */
[----:B------:R0:W5:Y:S01]  /*0a80*/  LDG.E.U16 R44, desc[UR10][R16.64] ;  /* 0x0000000a102c7981 */ /* 0x000162000c1e1500 */
[-C--:B------:R-:W-:Y:S02]  /*0a90*/  LEA.HI.X.SX32 R27, R30, R5.reuse, 0x1, P1 ;  /* 0x000000051e1b7211 */ /* 0x080fe400008f0eff */
[-C--:B------:R-:W-:Y:S01]  /*0aa0*/  LEA.HI.X.SX32 R21, R32, R5.reuse, 0x1, P0 ;  /* 0x0000000520157211 */ /* 0x080fe200000f0eff */
[C---:B------:R-:W-:Y:S01]  /*0ab0*/  IMAD R30, R7.reuse, 0x4, R28 ;  /* 0x00000004071e7824 */ /* 0x040fe200078e021c */
[CC--:B---3--:R-:W-:Y:S01]  /*0ac0*/  LEA R22, P0, R28.reuse, R8.reuse, 0x1 ;  /* 0x000000081c167211 */ /* 0x0c8fe200078008ff */
[----:B------:R3:W5:Y:S03]  /*0ad0*/  LDG.E.U16 R46, desc[UR10][R26.64] ;  /* 0x0000000a1a2e7981 */ /* 0x000766000c1e1500 */
[-C--:B------:R-:W-:Y:S01]  /*0ae0*/  LEA.HI.X.SX32 R23, R28, R5.reuse, 0x1, P0 ;  /* 0x000000051c177211 */ /* 0x080fe200000f0eff */
[C---:B------:R-:W-:Y:S01]  /*0af0*/  IMAD R28, R7.reuse, 0x4, R30 ;  /* 0x00000004071c7824 */ /* 0x040fe200078e021e */
[----:B------:R4:W5:Y:S03]  /*0b00*/  LDG.E.U16 R39, desc[UR10][R18.64] ;  /* 0x0000000a12277981 */ /* 0x000966000c1e1500 */
[C---:B------:R-:W-:Y:S01]  /*0b10*/  IMAD R32, R7.reuse, 0x4, R28 ;  /* 0x0000000407207824 */ /* 0x040fe200078e021c */
[-C--:B-1----:R-:W-:Y:S01]  /*0b20*/  LEA R24, P1, R28, R8.reuse, 0x1 ;  /* 0x000000081c187211 */ /* 0x082fe200078208ff */
[----:B------:R1:W5:Y:S01]  /*0b30*/  LDG.E.U16 R41, desc[UR10][R20.64] ;  /* 0x0000000a14297981 */ /* 0x000362000c1e1500 */
[-C--:B0-----:R-:W-:Y:S01]  /*0b40*/  LEA R16, P0, R30, R8.reuse, 0x1 ;  /* 0x000000081e107211 */ /* 0x081fe200078008ff */
[C---:B---3--:R-:W-:Y:S01]  /*0b50*/  IMAD R26, R7.reuse, 0x4, R32 ;  /* 0x00000004071a7824 */ /* 0x048fe200078e0220 */
[-C--:B------:R-:W-:Y:S01]  /*0b60*/  LEA.HI.X.SX32 R25, R28, R5.reuse, 0x1, P1 ;  /* 0x000000051c197211 */ /* 0x080fe200008f0eff */
[----:B------:R-:W5:Y:S01]  /*0b70*/  LDG.E.U16 R48, desc[UR10][R22.64] ;  /* 0x0000000a16307981 */ /* 0x000f62000c1e1500 */
[-C--:B------:R-:W-:Y:S01]  /*0b80*/  LEA.HI.X.SX32 R17, R30, R5.reuse, 0x1, P0 ;  /* 0x000000051e117211 */ /* 0x080fe200000f0eff */
[C---:B------:R-:W-:Y:S01]  /*0b90*/  IMAD R28, R7.reuse, 0x4, R26 ;  /* 0x00000004071c7824 */ /* 0x040fe200078e021a */
[CC--:B----4-:R-:W-:Y:S01]  /*0ba0*/  LEA R18, P0, R32.reuse, R8.reuse, 0x1 ;  /* 0x0000000820127211 */ /* 0x0d0fe200078008ff */
[----:B------:R0:W5:Y:S02]  /*0bb0*/  LDG.E.U16 R50, desc[UR10][R24.64] ;  /* 0x0000000a18327981 */ /* 0x000164000c1e1500 */
[C---:B------:R-:W-:Y:S01]  /*0bc0*/  IMAD R30, R7.reuse, 0x4, R28 ;  /* 0x00000004071e7824 */ /* 0x040fe200078e021c */
[----:B------:R-:W-:Y:S01]  /*0bd0*/  LEA.HI.X.SX32 R19, R32, R5, 0x1, P0 ;  /* 0x0000000520137211 */ /* 0x000fe200000f0eff */
[----:B------:R3:W5:Y:S01]  /*0be0*/  LDG.E.U16 R43, desc[UR10][R16.64] ;  /* 0x0000000a102b7981 */ /* 0x000762000c1e1500 */
[----:B-1----:R-:W-:Y:S01]  /*0bf0*/  LEA R20, P0, R26, R8, 0x1 ;  /* 0x000000081a147211 */ /* 0x002fe200078008ff */
[----:B------:R-:W-:-:S02]  /*0c00*/  IMAD R32, R7, 0x4, R30 ;  /* 0x0000000407207824 */ /* 0x000fc400078e021e */
[----:B------:R1:W5:Y:S01]  /*0c10*/  LDG.E.U16 R45, desc[UR10][R18.64] ;  /* 0x0000000a122d7981 */ /* 0x000362000c1e1500 */
[-C--:B------:R-:W-:Y:S01]  /*0c20*/  LEA.HI.X.SX32 R21, R26, R5.reuse, 0x1, P0 ;  /* 0x000000051a157211 */ /* 0x080fe200000f0eff */
[C---:B0-----:R-:W-:Y:S01]  /*0c30*/  IMAD R24, R7.reuse, 0x4, R32 ;  /* 0x0000000407187824 */ /* 0x041fe200078e0220 */
[-C--:B------:R-:W-:Y:S02]  /*0c40*/  LEA R22, P0, R28, R8.reuse, 0x1 ;  /* 0x000000081c167211 */ /* 0x080fe400078008ff */
[-C--:B------:R-:W-:Y:S01]  /*0c50*/  LEA R26, P1, R30, R8.reuse, 0x1 ;  /* 0x000000081e1a7211 */ /* 0x080fe200078208ff */
[----:B------:R0:W5:Y:S01]  /*0c60*/  LDG.E.U16 R52, desc[UR10][R20.64] ;  /* 0x0000000a14347981 */ /* 0x000162000c1e1500 */
[-C--:B------:R-:W-:Y:S01]  /*0c70*/  LEA.HI.X.SX32 R23, R28, R5.reuse, 0x1, P0 ;  /* 0x000000051c177211 */ /* 0x080fe200000f0eff */
[C---:B------:R-:W-:Y:S01]  /*0c80*/  IMAD R28, R7.reuse, 0x4, R24 ;  /* 0x00000004071c7824 */ /* 0x040fe200078e0218 */
[----:B---3--:R-:W-:Y:S02]  /*0c90*/  LEA R16, P0, R32, R8, 0x1 ;  /* 0x0000000820107211 */ /* 0x008fe400078008ff */
[----:B------:R-:W-:Y:S01]  /*0ca0*/  LEA.HI.X.SX32 R27, R30, R5, 0x1, P1 ;  /* 0x000000051e1b7211 */ /* 0x000fe200008f0eff */
[----:B------:R-:W5:Y:S01]  /*0cb0*/  LDG.E.U16 R47, desc[UR10][R22.64] ;  /* 0x0000000a162f7981 */ /* 0x000f62000c1e1500 */
[----:B------:R-:W-:-:S02]  /*0cc0*/  LEA R30, R7, R28, 0x2 ;  /* 0x0000001c071e7211 */ /* 0x000fc400078e10ff */
[-C--:B------:R-:W-:Y:S01]  /*0cd0*/  LEA.HI.X.SX32 R17, R32, R5.reuse, 0x1, P0 ;  /* 0x0000000520117211 */ /* 0x080fe200000f0eff */
[----:B------:R3:W5:Y:S01]  /*0ce0*/  LDG.E.U16 R54, desc[UR10][R26.64] ;  /* 0x0000000a1a367981 */ /* 0x000762000c1e1500 */
[CC--:B-1----:R-:W-:Y:S01]  /*0cf0*/  LEA R18, P0, R24.reuse, R8.reuse, 0x1 ;  /* 0x0000000818127211 */ /* 0x0c2fe200078008ff */
[C---:B------:R-:W-:Y:S02]  /*0d00*/  IMAD R32, R7.reuse, 0x4, R30 ;  /* 0x0000000407207824 */ /* 0x040fe400078e021e */
[----:B------:R1:W5:Y:S01]  /*0d10*/  LDG.E.U16 R49, desc[UR10][R16.64] ;  /* 0x0000000a10317981 */ /* 0x000362000c1e1500 */
[-C--:B------:R-:W-:Y:S02]  /*0d20*/  LEA.HI.X.SX32 R19, R24, R5.reuse, 0x1, P0 ;  /* 0x0000000518137211 */ /* 0x080fe400000f0eff */
[-C--:B0-----:R-:W-:Y:S01]  /*0d30*/  LEA R20, P0, R28, R8.reuse, 0x1 ;  /* 0x000000081c147211 */ /* 0x081fe200078008ff */
[C---:B---3--:R-:W-:Y:S01]  /*0d40*/  IMAD R26, R7.reuse, 0x4, R32 ;  /* 0x00000004071a7824 */ /* 0x048fe200078e0220 */
[-C--:B------:R-:W-:Y:S01]  /*0d50*/  LEA R24, P1, R30, R8.reuse, 0x1 ;  /* 0x000000081e187211 */ /* 0x080fe200078208ff */
[----:B------:R0:W5:Y:S01]  /*0d60*/  LDG.E.U16 R56, desc[UR10][R18.64] ;  /* 0x0000000a12387981 */ /* 0x000162000c1e1500 */
[----:B------:R-:W-:Y:S01]  /*0d70*/  LEA.HI.X.SX32 R21, R28, R5, 0x1, P0 ;  /* 0x000000051c157211 */ /* 0x000fe200000f0eff */
[----:B------:R-:W-:Y:S01]  /*0d80*/  IMAD R28, R7, 0x4, R26 ;  /* 0x00000004071c7824 */ /* 0x000fe200078e021a */
[----:B------:R-:W-:-:S02]  /*0d90*/  LEA R22, P0, R32, R8, 0x1 ;  /* 0x0000000820167211 */ /* 0x000fc400078008ff */
[-C--:B------:R-:W-:Y:S01]  /*0da0*/  LEA.HI.X.SX32 R25, R30, R5.reuse, 0x1, P1 ;  /* 0x000000051e197211 */ /* 0x080fe200008f0eff */
[C---:B------:R-:W-:Y:S01]  /*0db0*/  IMAD R30, R7.reuse, 0x4, R28 ;  /* 0x00000004071e7824 */ /* 0x040fe200078e021c */
[-C--:B------:R-:W-:Y:S01]  /*0dc0*/  LEA.HI.X.SX32 R23, R32, R5.reuse, 0x1, P0 ;  /* 0x0000000520177211 */ /* 0x080fe200000f0eff */
[----:B------:R-:W5:Y:S01]  /*0dd0*/  LDG.E.U16 R51, desc[UR10][R20.64] ;  /* 0x0000000a14337981 */ /* 0x000f62000c1e1500 */
[CC--:B-1----:R-:W-:Y:S01]  /*0de0*/  LEA R16, P0, R26.reuse, R8.reuse, 0x1 ;  /* 0x000000081a107211 */ /* 0x0c2fe200078008ff */
[----:B------:R-:W-:Y:S02]  /*0df0*/  IMAD R32, R7, 0x4, R30 ;  /* 0x0000000407207824 */ /* 0x000fe400078e021e */
[----:B------:R1:W5:Y:S01]  /*0e00*/  LDG.E.U16 R58, desc[UR10][R24.64] ;  /* 0x0000000a183a7981 */ /* 0x000362000c1e1500 */
[----:B------:R-:W-:Y:S02]  /*0e10*/  LEA.HI.X.SX32 R17, R26, R5, 0x1, P0 ;  /* 0x000000051a117211 */ /* 0x000fe400000f0eff */
[-C--:B0-----:R-:W-:Y:S01]  /*0e20*/  LEA R18, P0, R28, R8.reuse, 0x1 ;  /* 0x000000081c127211 */ /* 0x081fe200078008ff */
[----:B------:R0:W5:Y:S01]  /*0e30*/  LDG.E.U16 R53, desc[UR10][R22.64] ;  /* 0x0000000a16357981 */ /* 0x000162000c1e1500 */
[----:B------:R-:W-:-:S02]  /*0e40*/  LEA R26, P1, R30, R8, 0x1 ;  /* 0x000000081e1a7211 */ /* 0x000fc400078208ff */
[-C--:B------:R-:W-:Y:S01]  /*0e50*/  LEA.HI.X.SX32 R19, R28, R5.reuse, 0x1, P0 ;  /* 0x000000051c137211 */ /* 0x080fe200000f0eff */
[----:B------:R3:W5:Y:S01]  /*0e60*/  LDG.E.U16 R60, desc[UR10][R16.64] ;  /* 0x0000000a103c7981 */ /* 0x000762000c1e1500 */
[C---:B-1----:R-:W-:Y:S01]  /*0e70*/  IMAD R24, R7.reuse, 0x4, R32 ;  /* 0x0000000407187824 */ /* 0x042fe200078e0220 */
[-C--:B------:R-:W-:Y:S02]  /*0e80*/  LEA R20, P0, R32, R8.reuse, 0x1 ;  /* 0x0000000820147211 */ /* 0x080fe400078008ff */
[----:B------:R-:W5:Y:S01]  /*0e90*/  LDG.E.U16 R55, desc[UR10][R18.64] ;  /* 0x0000000a12377981 */ /* 0x000f62000c1e1500 */
[C---:B------:R-:W-:Y:S01]  /*0ea0*/  IMAD R28, R7.reuse, 0x4, R24 ;  /* 0x00000004071c7824 */ /* 0x040fe200078e0218 */
[-C--:B------:R-:W-:Y:S02]  /*0eb0*/  LEA.HI.X.SX32 R27, R30, R5.reuse, 0x1, P1 ;  /* 0x000000051e1b7211 */ /* 0x080fe400008f0eff */
[-C--:B------:R-:W-:Y:S01]  /*0ec0*/  LEA.HI.X.SX32 R21, R32, R5.reuse, 0x1, P0 ;  /* 0x0000000520157211 */ /* 0x080fe200000f0eff */
[C---:B------:R-:W-:Y:S01]  /*0ed0*/  IMAD R30, R7.reuse, 0x4, R28 ;  /* 0x00000004071e7824 */ /* 0x040fe200078e021c */
[CC--:B0-----:R-:W-:Y:S01]  /*0ee0*/  LEA R22, P0, R24.reuse, R8.reuse, 0x1 ;  /* 0x0000000818167211 */ /* 0x0c1fe200078008ff */
[----:B------:R0:W5:Y:S02]  /*0ef0*/  LDG.E.U16 R62, desc[UR10][R26.64] ;  /* 0x0000000a1a3e7981 */ /* 0x000164000c1e1500 */
[----:B------:R-:W-:Y:S01]  /*0f00*/  IMAD R32, R7, 0x4, R30 ;  /* 0x0000000407207824 */ /* 0x000fe200078e021e */
[----:B------:R-:W-:Y:S01]  /*0f10*/  LEA.HI.X.SX32 R23, R24, R5, 0x1, P0 ;  /* 0x0000000518177211 */ /* 0x000fe200000f0eff */
[----:B------:R1:W5:Y:S01]  /*0f20*/  LDG.E.U16 R57, desc[UR10][R20.64] ;  /* 0x0000000a14397981 */ /* 0x000362000c1e1500 */
[----:B---3--:R-:W-:-:S02]  /*0f30*/  LEA R16, P0, R28, R8, 0x1 ;  /* 0x000000081c107211 */ /* 0x008fc400078008ff */
[----:B------:R-:W-:Y:S01]  /*0f40*/  LEA R24, P1, R30, R8, 0x1 ;  /* 0x000000081e187211 */ /* 0x000fe200078208ff */
[----:B------:R3:W5:Y:S01]  /*0f50*/  LDG.E.U16 R64, desc[UR10][R22.64] ;  /* 0x0000000a16407981 */ /* 0x000762000c1e1500 */
[----:B0-----:R-:W-:Y:S01]  /*0f60*/  IMAD R26, R7, 0x4, R32 ;  /* 0x00000004071a7824 */ /* 0x001fe200078e0220 */
[----:B------:R-:W-:-:S03]  /*0f70*/  LEA.HI.X.SX32 R17, R28, R5, 0x1, P0 ;  /* 0x000000051c117211 */ /* 0x000fc600000f0eff */
[C---:B------:R-:W-:Y:S01]  /*0f80*/  IMAD R28, R7.reuse, 0x4, R26 ;  /* 0x00000004071c7824 */ /* 0x040fe200078e021a */
[-C--:B------:R-:W-:Y:S01]  /*0f90*/  LEA.HI.X.SX32 R25, R30, R5.reuse, 0x1, P1 ;  /* 0x000000051e197211 */ /* 0x080fe200008f0eff */
[----:B------:R-:W5:Y:S01]  /*0fa0*/  LDG.E.U16 R59, desc[UR10][R16.64] ;  /* 0x0000000a103b7981 */ /* 0x000f62000c1e1500 */
[CC--:B------:R-:W-:Y:S01]  /*0fb0*/  LEA R18, P0, R32.reuse, R8.reuse, 0x1 ;  /* 0x0000000820127211 */ /* 0x0c0fe200078008ff */
[C---:B------:R-:W-:Y:S02]  /*0fc0*/  IMAD R30, R7.reuse, 0x4, R28 ;  /* 0x00000004071e7824 */ /* 0x040fe400078e021c */
[----:B------:R0:W5:Y:S01]  /*0fd0*/  LDG.E.U16 R66, desc[UR10][R24.64] ;  /* 0x0000000a18427981 */ /* 0x000162000c1e1500 */
[----:B------:R-:W-:Y:S01]  /*0fe0*/  LEA.HI.X.SX32 R19, R32, R5, 0x1, P0 ;  /* 0x0000000520137211 */ /* 0x000fe200000f0eff */
[----:B------:R-:W-:Y:S01]  /*0ff0*/  IMAD R32, R7, 0x4, R30 ;  /* 0x0000000407207824 */ /* 0x000fe200078e021e */
[----:B-1----:R-:W-:-:S03]  /*1000*/  LEA R20, P0, R26, R8, 0x1 ;  /* 0x000000081a147211 */ /* 0x002fc600078008ff */
[----:B------:R1:W5:Y:S01]  /*1010*/  LDG.E.U16 R61, desc[UR10][R18.64] ;  /* 0x0000000a123d7981 */ /* 0x000362000c1e1500 */
[-C--:B------:R-:W-:Y:S02]  /*1020*/  LEA.HI.X.SX32 R21, R26, R5.reuse, 0x1, P0 ;  /* 0x000000051a157211 */ /* 0x080fe400000f0eff */
[----:B---3--:R-:W-:Y:S02]  /*1030*/  LEA R22, P0, R28, R8, 0x1 ;  /* 0x000000081c167211 */ /* 0x008fe400078008ff */
[C---:B0-----:R-:W-:Y:S01]  /*1040*/  LEA R24, R7.reuse, R32, 0x2 ;  /* 0x0000002007187211 */ /* 0x041fe200078e10ff */
[----:B------:R0:W5:Y:S01]  /*1050*/  LDG.E.U16 R70, desc[UR10][R20.64] ;  /* 0x0000000a14467981 */ /* 0x000162000c1e1500 */
[-C--:B------:R-:W-:Y:S02]  /*1060*/  LEA R26, P1, R30, R8.reuse, 0x1 ;  /* 0x000000081e1a7211 */ /* 0x080fe400078208ff */
        /* <DEDUP_REMOVED lines=29> */
[-C--:B------:R-:W-:Y:S01]  /*1240*/  LEA R26, P1, R30, R8.reuse, 0x1 ;  /* 0x000000081e1a7211 */ /* 0x080fe200078208ff */
[----:B------:R3:W5:Y:S01]  /*1250*/  LDG.E.U16 R78, desc[UR10][R16.64] ;  /* 0x0000000a104e7981 */ /* 0x000762000c1e1500 */
[C---:B0-----:R-:W-:Y:S01]  /*1260*/  IMAD R24, R7.reuse, 0x4, R32 ;  /* 0x0000000407187824 */ /* 0x041fe200078e0220 */
[-C--:B------:R-:W-:Y:S02]  /*1270*/  LEA.HI.X.SX32 R19, R28, R5.reuse, 0x1, P0 ;  /* 0x000000051c137211 */ /* 0x080fe400000f0eff */
[-C--:B------:R-:W-:Y:S01]  /*1280*/  LEA R20, P0, R32, R8.reuse, 0x1 ;  /* 0x0000000820147211 */ /* 0x080fe200078008ff */
[C---:B------:R-:W-:Y:S01]  /*1290*/  IMAD R28, R7.reuse, 0x4, R24 ;  /* 0x00000004071c7824 */ /* 0x040fe200078e0218 */
[-C--:B------:R-:W-:Y:S01]  /*12a0*/  LEA.HI.X.SX32 R27, R30, R5.reuse, 0x1, P1 ;  /* 0x000000051e1b7211 */ /* 0x080fe200008f0eff */
[----:B------:R-:W5:Y:S01]  /*12b0*/  LDG.E.U16 R75, desc[UR10][R18.64] ;  /* 0x0000000a124b7981 */ /* 0x000f62000c1e1500 */
[-C--:B------:R-:W-:Y:S01]  /*12c0*/  LEA.HI.X.SX32 R21, R32, R5.reuse, 0x1, P0 ;  /* 0x0000000520157211 */ /* 0x080fe200000f0eff */
[C---:B------:R-:W-:Y:S01]  /*12d0*/  IMAD R30, R7.reuse, 0x4, R28 ;  /* 0x00000004071e7824 */ /* 0x040fe200078e021c */
[CC--:B-1----:R-:W-:Y:S01]  /*12e0*/  LEA R22, P0, R24.reuse, R8.reuse, 0x1 ;  /* 0x0000000818167211 */ /* 0x0c2fe200078008ff */
[----:B------:R0:W5:Y:S02]  /*12f0*/  LDG.E.U16 R80, desc[UR10][R26.64] ;  /* 0x0000000a1a507981 */ /* 0x000164000c1e1500 */
[C---:B------:R-:W-:Y:S01]  /*1300*/  IMAD R32, R7.reuse, 0x4, R30 ;  /* 0x0000000407207824 */ /* 0x040fe200078e021e */
[----:B------:R-:W-:Y:S01]  /*1310*/  LEA.HI.X.SX32 R23, R24, R5, 0x1, P0 ;  /* 0x0000000518177211 */ /* 0x000fe200000f0eff */
[----:B------:R1:W5:Y:S01]  /*1320*/  LDG.E.U16 R77, desc[UR10][R20.64] ;  /* 0x0000000a144d7981 */ /* 0x000362000c1e1500 */
[----:B---3--:R-:W-:Y:S01]  /*1330*/  LEA R16, P0, R28, R8, 0x1 ;  /* 0x000000081c107211 */ /* 0x008fe200078008ff */
[----:B0-----:R-:W-:-:S03]  /*1340*/  IMAD R26, R7, 0x4, R32 ;  /* 0x00000004071a7824 */ /* 0x001fc600078e0220 */
[-C--:B------:R-:W-:Y:S01]  /*1350*/  LEA.HI.X.SX32 R17, R28, R5.reuse, 0x1, P0 ;  /* 0x000000051c117211 */ /* 0x080fe200000f0eff */
[----:B------:R0:W5:Y:S01]  /*1360*/  LDG.E.U16 R82, desc[UR10][R22.64] ;  /* 0x0000000a16527981 */ /* 0x000162000c1e1500 */
[-C--:B------:R-:W-:Y:S01]  /*1370*/  LEA R24, P1, R30, R8.reuse, 0x1 ;  /* 0x000000081e187211 */ /* 0x080fe200078208ff */
[C---:B------:R-:W-:Y:S01]  /*1380*/  IMAD R28, R7.reuse, 0x4, R26 ;  /* 0x00000004071c7824 */ /* 0x040fe200078e021a */
[-C--:B------:R-:W-:Y:S01]  /*1390*/  LEA R18, P0, R32, R8.reuse, 0x1 ;  /* 0x0000000820127211 */ /* 0x080fe200078008ff */
[----:B------:R3:W5:Y:S01]  /*13a0*/  LDG.E.U16 R79, desc[UR10][R16.64] ;  /* 0x0000000a104f7981 */ /* 0x000762000c1e1500 */
[-C--:B------:R-:W-:Y:S02]  /*13b0*/  LEA.HI.X.SX32 R25, R30, R5.reuse, 0x1, P1 ;  /* 0x000000051e197211 */ /* 0x080fe400008f0eff */
[----:B------:R-:W-:Y:S02]  /*13c0*/  LEA.HI.X.SX32 R19, R32, R5, 0x1, P0 ;  /* 0x0000000520137211 */ /* 0x000fe400000f0eff */
[----:B-1----:R-:W-:Y:S01]  /*13d0*/  LEA R20, P0, R26, R8, 0x1 ;  /* 0x000000081a147211 */ /* 0x002fe200078008ff */
[----:B------:R1:W5:Y:S01]  /*13e0*/  LDG.E.U16 R24, desc[UR10][R24.64] ;  /* 0x0000000a18187981 */ /* 0x000362000c1e1500 */
[----:B------:R-:W-:-:S02]  /*13f0*/  LEA R30, R7, R28, 0x2 ;  /* 0x0000001c071e7211 */ /* 0x000fc400078e10ff */
[-C--:B------:R-:W-:Y:S01]  /*1400*/  LEA.HI.X.SX32 R21, R26, R5.reuse, 0x1, P0 ;  /* 0x000000051a157211 */ /* 0x080fe200000f0eff */
[----:B------:R1:W5:Y:S01]  /*1410*/  LDG.E.U16 R18, desc[UR10][R18.64] ;  /* 0x0000000a12127981 */ /* 0x000362000c1e1500 */
[-C--:B0-----:R-:W-:Y:S01]  /*1420*/  LEA R22, P0, R28, R8.reuse, 0x1 ;  /* 0x000000081c167211 */ /* 0x081fe200078008ff */
[----:B------:R-:W-:Y:S01]  /*1430*/  IMAD R7, R7, 0x4, R30 ;  /* 0x0000000407077824 */ /* 0x000fe200078e021e */
[-C--:B------:R-:W-:Y:S01]  /*1440*/  LEA R26, P1, R30, R8.reuse, 0x1 ;  /* 0x000000081e1a7211 */ /* 0x080fe200078208ff */
[----:B------:R1:W5:Y:S01]  /*1450*/  LDG.E.U16 R20, desc[UR10][R20.64] ;  /* 0x0000000a14147981 */ /* 0x000362000c1e1500 */
[-C--:B------:R-:W-:Y:S01]  /*1460*/  LEA.HI.X.SX32 R23, R28, R5.reuse, 0x1, P0 ;  /* 0x000000051c177211 */ /* 0x080fe200000f0eff */
[----:B---3--:R-:W0:Y:S01]  /*1470*/  LDC.64 R16, c[0x0][0x3c0] ;  /* 0x0000f000ff107b82 */ /* 0x008e220000000a00 */
[C---:B------:R-:W-:Y:S02]  /*1480*/  LEA R28, P0, R7.reuse, R8, 0x1 ;  /* 0x00000008071c7211 */ /* 0x040fe400078008ff */
[-C--:B------:R-:W-:Y:S01]  /*1490*/  LEA.HI.X.SX32 R27, R30, R5.reuse, 0x1, P1 ;  /* 0x000000051e1b7211 */ /* 0x080fe200008f0eff */
[----:B------:R1:W5:Y:S01]  /*14a0*/  LDG.E.U16 R22, desc[UR10][R22.64] ;  /* 0x0000000a16167981 */ /* 0x000362000c1e1500 */
[----:B------:R-:W-:-:S03]  /*14b0*/  LEA.HI.X.SX32 R29, R7, R5, 0x1, P0 ;  /* 0x00000005071d7211 */ /* 0x000fc600000f0eff */
[----:B------:R1:W5:Y:S04]  /*14c0*/  LDG.E.U16 R26, desc[UR10][R26.64] ;  /* 0x0000000a1a1a7981 */ /* 0x000368000c1e1500 */
[----:B------:R1:W5:Y:S01]  /*14d0*/  LDG.E.U16 R28, desc[UR10][R28.64] ;  /* 0x0000000a1c1c7981 */ /* 0x000362000c1e1500 */
[----:B------:R-:W-:Y:S02]  /*14e0*/  LOP3.LUT R69, R2, 0xff, RZ, 0xc0, !PT ;  /* 0x000000ff02457812 */ /* 0x000fe400078ec0ff */
[----:B------:R-:W-:-:S04]  /*14f0*/  SHF.R.U32.HI R5, RZ, 0x5, R2 ;  /* 0x00000005ff057819 */ /* 0x000fc80000011602 */
[----:B------:R-:W-:Y:S01]  /*1500*/  R2UR UR33, R5 ;  /* 0x00000000052172ca */ /* 0x000fe200000e0000 */
[----:B------:R-:W-:Y:S02]  /*1510*/  IMAD R5, R69, UR5, RZ ;  /* 0x0000000545057c24 */ /* 0x000fe4000f8e02ff */
[----:B0-----:R-:W-:Y:S01]  /*1520*/  IMAD R16, R16, UR73, RZ ;  /* 0x0000004910107c24 */ /* 0x001fe2000f8e02ff */
[----:B--2---:R-:W-:Y:S01]  /*1530*/  R2UR UR5, R67 ;  /* 0x00000000430572ca */ /* 0x004fe200000e0000 */
[----:B------:R-:W-:Y:S01]  /*1540*/  IMAD.SHL.U32 R100, R5, 0x2, RZ ;  /* 0x0000000205647824 */ /* 0x000fe200078e00ff */
[----:B------:R-:W-:Y:S01]  /*1550*/  LOP3.LUT R81, R2, 0xc0, RZ, 0xc0, !PT ;  /* 0x000000c002517812 */ /* 0x000fe200078ec0ff */
[----:B------:R-:W-:Y:S02]  /*1560*/  IMAD.SHL.U32 R101, R16, 0x2, RZ ;  /* 0x0000000210657824 */ /* 0x000fe400078e00ff */
[----:B------:R-:W-:Y:S01]  /*1570*/  IMAD.SHL.U32 R83, R69, 0x2, RZ ;  /* 0x0000000245537824 */ /* 0x000fe200078e00ff */
[----:B------:R-:W-:Y:S01]  /*1580*/  SHF.R.U32.HI R8, RZ, 0x2, R81 ;  /* 0x00000002ff087819 */ /* 0x000fe20000011651 */
[----:B------:R-:W-:Y:S01]  /*1590*/  IMAD.HI R5, R5, 0x2, RZ ;  /* 0x0000000205057827 */ /* 0x000fe200078e02ff */
[----:B------:R-:W-:-:S03]  /*15a0*/  IADD3 R100, P0, P1, R100, R86, R101 ;  /* 0x0000005664647210 */ /* 0x000fc6000791e065 */
[----:B------:R-:W-:Y:S01]  /*15b0*/  IMAD.HI R16, R16, 0x2, RZ ;  /* 0x0000000210107827 */ /* 0x000fe200078e02ff */
[----:B------:R-:W-:-:S04]  /*15c0*/  LOP3.LUT R83, R83, R8, RZ, 0x3c, !PT ;  /* 0x0000000853537212 */ /* 0x000fc800078e3cff */
[----:B------:R-:W-:Y:S01]  /*15d0*/  IADD3.X R101, PT, PT, R5, R87, R16, P0, P1 ;  /* 0x0000005705657210 */ /* 0x000fe200007e2410 */
[----:B-1----:R-:W-:Y:S06]  /*15e0*/  BRA.U UP0, `(.L_x_5) ;  /* 0x0000000100187547 */ /* 0x002fec000b800000 */
[----:B------:R-:W-:Y:S01]  /*15f0*/  ELECT P0, URZ, PT ;  /* 0x0000000000ff782f */ /* 0x000fe20003800000 */
[----:B------:R-:W-:Y:S01]  /*1600*/  IMAD.MOV.U32 R5, RZ, RZ, 0x1 ;  /* 0x00000001ff057424 */ /* 0x000fe200078e00ff */
[----:B------:R-:W-:Y:S01]  /*1610*/  UMOV UR6, 0x40 ;  /* 0x0000004000067882 */ /* 0x000fe20000000000 */
[----:B------:R-:W-:Y:S01]  /*1620*/  UVIRTCOUNT.DEALLOC.SMPOOL 0x80 ;  /* 0x000000800000784c */ /* 0x000fe20000000000 */
[----:B------:R-:W-:-:S09]  /*1630*/  ULEA UR6, UR8, UR6, 0x18 ;  /* 0x0000000608067291 */ /* 0x000fd2000f8ec0ff */
[----:B------:R0:W-:Y:S03]  /*1640*/  @P0 STS.U8 [UR6], R5 ;  /* 0x00000005ff000988 */ /* 0x0001e60008000006 */
.L_x_5:
[----:B------:R-:W-:Y:S01]  /*1650*/  USHF.L.U32 UR12, UR33, 0x15, URZ ;  /* 0x00000015210c7899 */ /* 0x000fe200080006ff */
[----:B-----5:R1:W-:Y:S01]  /*1660*/  STS.U16 [R83+UR4], R0 ;  /* 0x0000000053007988 */ /* 0x0203e20008000404 */
[----:B------:R-:W-:Y:S01]  /*1670*/  ULOP3.LUT UR72, UR33, 0x4, URZ, 0xc0, !UPT ;  /* 0x0000000421487892 */ /* 0x000fe2000f8ec0ff */
[----:B------:R-:W-:Y:S01]  /*1680*/  LOP3.LUT P4, RZ, R2, 0xff, RZ, 0xc0, !PT ;  /* 0x000000ff02ff7812 */ /* 0x000fe2000788c0ff */
[----:B------:R-:W-:Y:S01]  /*1690*/  ULOP3.LUT UR12, UR12, 0x600000, URZ, 0xc0, !UPT ;  /* 0x006000000c0c7892 */ /* 0x000fe2000f8ec0ff */
[----:B------:R2:W-:Y:S01]  /*16a0*/  STS.U16 [R83+UR4+0x400], R4 ;  /* 0x0004000453007988 */ /* 0x0005e20008000404 */
[----:B------:R-:W-:Y:S01]  /*16b0*/  IMAD R7, R17, 0x6, RZ ;  /* 0x0000000611077824 */ /* 0x000fe200078e02ff */
[----:B------:R-:W3:Y:S01]  /*16c0*/  LDC R167, c[0x0][0x3c4] ;  /* 0x0000f100ffa77b82 */ /* 0x000ee20000000800 */
[----:B------:R-:W-:Y:S01]  /*16d0*/  UIADD3 UR6, UPT, UPT, UR5, UR12, URZ ;  /* 0x0000000c05067290 */ /* 0x000fe2000fffe0ff */
[----:B------:R-:W-:Y:S01]  /*16e0*/  STS.U16 [R83+UR4+0x800], R10 ;  /* 0x0008000a53007988 */ /* 0x000fe20008000404 */
[----:B------:R-:W-:Y:S01]  /*16f0*/  UMOV UR16, 0x1 ;  /* 0x0000000100107882 */ /* 0x000fe20000000000 */
[----:B-1----:R-:W-:Y:S01]  /*1700*/  LOP3.LUT R0, R83, 0x40, RZ, 0x3c, !PT ;  /* 0x0000004053007812 */ /* 0x002fe200078e3cff */
[----:B------:R-:W-:Y:S01]  /*1710*/  ULEA UR6, UR72, UR6, 0x5 ;  /* 0x0000000648067291 */ /* 0x000fe2000f8e28ff */
[----:B------:R-:W-:Y:S04]  /*1720*/  STS.U16 [R83+UR4+0xc00], R12 ;  /* 0x000c000c53007988 */ /* 0x000fe80008000404 */
        /* <DEDUP_REMOVED lines=27> */
[----:B------:R-:W-:Y:S01]  /*18e0*/  STS.U16 [R83+UR4+0x7c00], R26 ;  /* 0x007c001a53007988 */ /* 0x000fe20008000404 */
[----:B0-----:R-:W-:Y:S01]  /*18f0*/  IMAD R5, R17, 0x5, RZ ;  /* 0x0000000511057824 */ /* 0x001fe200078e02ff */
[----:B------:R-:W-:Y:S01]  /*1900*/  IADD3 R150, P2, PT, R7, R100, RZ ;  /* 0x0000006407967210 */ /* 0x000fe20007f5e0ff */
[C---:B------:R-:W-:Y:S01]  /*1910*/  IMAD R19, R17.reuse, 0xc, RZ ;  /* 0x0000000c11137824 */ /* 0x040fe200078e02ff */
[----:B------:R0:W-:Y:S01]  /*1920*/  STS.U16 [R0+UR4+0x200], R3 ;  /* 0x0002000300007988 */ /* 0x0001e20008000404 */
[C---:B------:R-:W-:Y:S01]  /*1930*/  IMAD R23, R17.reuse, 0xe, RZ ;  /* 0x0000000e11177824 */ /* 0x040fe200078e02ff */
[----:B------:R-:W-:Y:S01]  /*1940*/  VOTEU.ALL UP1, P4 ;  /* 0x0000000000ff7886 */ /* 0x000fe20002020000 */
[C---:B------:R-:W-:Y:S01]  /*1950*/  IMAD R27, R17.reuse, 0x12, RZ ;  /* 0x00000012111b7824 */ /* 0x040fe200078e02ff */
[----:B------:R-:W-:Y:S01]  /*1960*/  STS.U16 [R0+UR4+0x600], R6 ;  /* 0x0006000600007988 */ /* 0x000fe20008000404 */
[C---:B------:R-:W-:Y:S01]  /*1970*/  IMAD R21, R17.reuse, 0xd, RZ ;  /* 0x0000000d11157824 */ /* 0x040fe200078e02ff */
[----:B------:R-:W-:Y:S01]  /*1980*/  VOTEU.ALL UP2, P4 ;  /* 0x0000000000ff7886 */ /* 0x000fe20002040000 */
[C---:B------:R-:W-:Y:S01]  /*1990*/  IMAD R25, R17.reuse, 0xf, RZ ;  /* 0x0000000f11197824 */ /* 0x040fe200078e02ff */
[----:B------:R-:W-:Y:S01]  /*19a0*/  STS.U16 [R0+UR4+0xa00], R9 ;  /* 0x000a000900007988 */ /* 0x000fe20008000404 */
[C---:B------:R-:W-:Y:S01]  /*19b0*/  IMAD R125, R17.reuse, 0x28, RZ ;  /* 0x00000028117d7824 */ /* 0x040fe200078e02ff */
[----:B--2---:R-:W-:Y:S01]  /*19c0*/  PRMT R4, RZ, 0x7610, R4 ;  /* 0x00007610ff047816 */ /* 0x004fe20000000004 */
[C---:B0-----:R-:W-:Y:S01]  /*19d0*/  IMAD R3, R17.reuse, 0x3, RZ ;  /* 0x0000000311037824 */ /* 0x041fe200078e02ff */
[----:B------:R-:W-:Y:S01]  /*19e0*/  STS.U16 [R0+UR4+0xe00], R11 ;  /* 0x000e000b00007988 */ /* 0x000fe20008000404 */
[----:B------:R-:W-:-:S02]  /*19f0*/  IMAD R123, R17, 0x2a, RZ ;  /* 0x0000002a117b7824 */ /* 0x000fc400078e02ff */
[C---:B------:R-:W-:Y:S01]  /*1a00*/  IMAD R121, R17.reuse, 0x2c, RZ ;  /* 0x0000002c11797824 */ /* 0x040fe200078e02ff */
[----:B------:R0:W-:Y:S01]  /*1a10*/  STS.U16 [R0+UR4+0x1200], R13 ;  /* 0x0012000d00007988 */ /* 0x0001e20008000404 */
[C---:B------:R-:W-:Y:S02]  /*1a20*/  IMAD R129, R17.reuse, 0x24, RZ ;  /* 0x0000002411817824 */ /* 0x040fe400078e02ff */
[C---:B------:R-:W-:Y:S01]  /*1a30*/  IMAD R127, R17.reuse, 0x26, RZ ;  /* 0x00000026117f7824 */ /* 0x040fe200078e02ff */
[----:B------:R-:W-:Y:S01]  /*1a40*/  STS.U16 [R0+UR4+0x1600], R15 ;  /* 0x0016000f00007988 */ /* 0x000fe20008000404 */
[C---:B------:R-:W-:Y:S02]  /*1a50*/  IMAD R115, R17.reuse, 0x32, RZ ;  /* 0x0000003211737824 */ /* 0x040fe400078e02ff */
[C---:B------:R-:W-:Y:S01]  /*1a60*/  IMAD R113, R17.reuse, 0x34, RZ ;  /* 0x0000003411717824 */ /* 0x040fe200078e02ff */
[----:B------:R1:W-:Y:S01]  /*1a70*/  STS.U16 [R0+UR4+0x1a00], R31 ;  /* 0x001a001f00007988 */ /* 0x0003e20008000404 */
[----:B------:R-:W-:-:S02]  /*1a80*/  IMAD R111, R17, 0x36, RZ ;  /* 0x00000036116f7824 */ /* 0x000fc400078e02ff */
[C---:B------:R-:W-:Y:S01]  /*1a90*/  IMAD R29, R17.reuse, 0x13, RZ ;  /* 0x00000013111d7824 */ /* 0x040fe200078e02ff */
[----:B------:R-:W-:Y:S01]  /*1aa0*/  STS.U16 [R0+UR4+0x1e00], R33 ;  /* 0x001e002100007988 */ /* 0x000fe20008000404 */
[C---:B0-----:R-:W-:Y:S02]  /*1ab0*/  IMAD R13, R17.reuse, 0xa, RZ ;  /* 0x0000000a110d7824 */ /* 0x041fe400078e02ff */
[C---:B------:R-:W-:Y:S01]  /*1ac0*/  IMAD R119, R17.reuse, 0x2e, RZ ;  /* 0x0000002e11777824 */ /* 0x040fe200078e02ff */
[----:B------:R0:W-:Y:S01]  /*1ad0*/  STS.U16 [R0+UR4+0x2200], R35 ;  /* 0x0022002300007988 */ /* 0x0001e20008000404 */
[C---:B------:R-:W-:Y:S02]  /*1ae0*/  IMAD R117, R17.reuse, 0x30, RZ ;  /* 0x0000003011757824 */ /* 0x040fe400078e02ff */
[C---:B------:R-:W-:Y:S01]  /*1af0*/  IMAD R105, R17.reuse, 0x3c, RZ ;  /* 0x0000003c11697824 */ /* 0x040fe200078e02ff */
[----:B------:R-:W-:Y:S01]  /*1b00*/  STS.U16 [R0+UR4+0x2600], R37 ;  /* 0x0026002500007988 */ /* 0x000fe20008000404 */
[----:B------:R-:W-:-:S02]  /*1b10*/  IMAD R103, R17, 0x3e, RZ ;  /* 0x0000003e11677824 */ /* 0x000fc400078e02ff */
[----:B---3--:R-:W-:Y:S01]  /*1b20*/  IMAD R99, R167, 0x22, RZ ;  /* 0x00000022a7637824 */ /* 0x008fe200078e02ff */
[----:B------:R2:W-:Y:S01]  /*1b30*/  STS.U16 [R0+UR4+0x2a00], R39 ;  /* 0x002a002700007988 */ /* 0x0005e20008000404 */
[----:B------:R-:W-:-:S03]  /*1b40*/  VIADD R82, R85, 0x40 ;  /* 0x0000004055527836 */ /* 0x000fc60000000000 */
[----:B------:R-:W-:Y:S04]  /*1b50*/  STS.U16 [R0+UR4+0x2e00], R41 ;  /* 0x002e002900007988 */ /* 0x000fe80008000404 */
[----:B------:R3:W-:Y:S04]  /*1b60*/  STS.U16 [R0+UR4+0x3200], R43 ;  /* 0x0032002b00007988 */ /* 0x0007e80008000404 */
[----:B------:R-:W-:Y:S04]  /*1b70*/  STS.U16 [R0+UR4+0x3600], R45 ;  /* 0x0036002d00007988 */ /* 0x000fe80008000404 */
[----:B------:R4:W-:Y:S04]  /*1b80*/  STS.U16 [R0+UR4+0x3a00], R47 ;  /* 0x003a002f00007988 */ /* 0x0009e80008000404 */
[----:B------:R-:W-:Y:S04]  /*1b90*/  STS.U16 [R0+UR4+0x3e00], R49 ;  /* 0x003e003100007988 */ /* 0x000fe80008000404 */
[----:B------:R0:W-:Y:S04]  /*1ba0*/  STS.U16 [R0+UR4+0x4200], R51 ;  /* 0x0042003300007988 */ /* 0x0001e80008000404 */
[----:B------:R0:W-:Y:S04]  /*1bb0*/  STS.U16 [R0+UR4+0x4600], R53 ;  /* 0x0046003500007988 */ /* 0x0001e80008000404 */
        /* <DEDUP_REMOVED lines=9> */
[----:B------:R0:W-:Y:S04]  /*1c50*/  STS.U16 [R0+UR4+0x6e00], R77 ;  /* 0x006e004d00007988 */ /* 0x0001e80008000404 */
[----:B------:R0:W-:Y:S04]  /*1c60*/  STS.U16 [R0+UR4+0x7200], R79 ;  /* 0x0072004f00007988 */ /* 0x0001e80008000404 */
[----:B------:R0:W-:Y:S04]  /*1c70*/  STS.U16 [R0+UR4+0x7600], R18 ;  /* 0x0076001200007988 */ /* 0x0001e80008000404 */
[----:B------:R-:W-:Y:S04]  /*1c80*/  STS.U16 [R0+UR4+0x7a00], R22 ;  /* 0x007a001600007988 */ /* 0x000fe80008000404 */
[----:B------:R0:W-:Y:S01]  /*1c90*/  STS.U16 [R0+UR4+0x7e00], R28 ;  /* 0x007e001c00007988 */ /* 0x0001e20008000404 */
[----:B------:R-:W-:Y:S01]  /*1ca0*/  STTM.16dp32bit_t0_t15.x64 tmem[UR6], RZ ;  /* 0x000000ff000079ed */ /* 0x000fe20008b00006 */
[----:B------:R-:W-:Y:S01]  /*1cb0*/  STTM.16dp32bit_t16_t31.x64 tmem[UR6+0x40], RZ ;  /* 0x000040ff000079ed */ /* 0x000fe20008b20006 */
[----:B------:R-:W3:Y:S01]  /*1cc0*/  FENCE.VIEW.ASYNC.T ;  /* 0x00000000000073c6 */ /* 0x000ee20000000200 */
[-C--:B------:R-:W-:Y:S01]  /*1cd0*/  IADD3 R148, P3, PT, R13, R100.reuse, RZ ;  /* 0x000000640d947210 */ /* 0x080fe20007f7e0ff */
[----:B------:R-:W-:Y:S01]  /*1ce0*/  IMAD R9, R17, 0x7, RZ ;  /* 0x0000000711097824 */ /* 0x000fe200078e02ff */
[-C--:B------:R-:W-:Y:S01]  /*1cf0*/  IADD3 R146, P0, PT, R19, R100.reuse, RZ ;  /* 0x0000006413927210 */ /* 0x080fe20007f1e0ff */
[----:B------:R-:W-:Y:S01]  /*1d00*/  IMAD R11, R17, 0x9, RZ ;  /* 0x00000009110b7824 */ /* 0x000fe200078e02ff */
[-C--:B------:R-:W-:Y:S01]  /*1d10*/  LEA.HI.X.SX32 R151, R3, R101.reuse, 0x1, P2 ;  /* 0x0000006503977211 */ /* 0x080fe200010f0eff */
[----:B-1----:R-:W-:Y:S01]  /*1d20*/  IMAD R31, R17, 0x14, RZ ;  /* 0x00000014111f7824 */ /* 0x002fe200078e02ff */
[----:B------:R-:W-:Y:S01]  /*1d30*/  LEA.HI.X.SX32 R149, R5, R101, 0x1, P3 ;  /* 0x0000006505957211 */ /* 0x000fe200018f0eff */
[----:B0-----:R-:W-:Y:S01]  /*1d40*/  IMAD R35, R17, 0x16, RZ ;  /* 0x0000001611237824 */ /* 0x001fe200078e02ff */
[-C--:B------:R-:W-:Y:S01]  /*1d50*/  IADD3 R144, P2, PT, R23, R100.reuse, RZ ;  /* 0x0000006417907210 */ /* 0x080fe20007f5e0ff */
[----:B--2---:R-:W-:Y:S01]  /*1d60*/  IMAD R39, R17, 0x18, RZ ;  /* 0x0000001811277824 */ /* 0x004fe200078e02ff */
[----:B------:R-:W-:Y:S01]  /*1d70*/  IADD3 R142, P3, PT, R27, R100, RZ ;  /* 0x000000641b8e7210 */ /* 0x000fe20007f7e0ff */
[----:B------:R-:W-:-:S04]  /*1d80*/  @!UP1 UIADD3 UR8, UPT, UPT, -UR16, 0x100000, URZ ;  /* 0x0010000010089890 */ /* 0x000fc8000fffe1ff */
[----:B------:R-:W-:Y:S02]  /*1d90*/  @!UP1 USHF.L.U32 UR9, UR8, 0xb, URZ ;  /* 0x0000000b08099899 */ /* 0x000fe400080006ff */
[----:B------:R-:W-:Y:S01]  /*1da0*/  @!UP1 USHF.L.U32 UR8, UR8, 0x1, URZ ;  /* 0x0000000108089899 */ /* 0x000fe200080006ff */
[----:B---3--:R-:W-:Y:S01]  /*1db0*/  BAR.SYNC.DEFER_BLOCKING 0x0 ;  /* 0x0000000000007b1d */ /* 0x008fe20000010000 */
[-C--:B------:R-:W-:Y:S01]  /*1dc0*/  LEA.HI.X.SX32 R147, R7, R101.reuse, 0x1, P0 ;  /* 0x0000006507937211 */ /* 0x080fe200000f0eff */
[----:B------:R-:W-:Y:S01]  /*1dd0*/  IMAD R15, R17, 0xb, RZ ;  /* 0x0000000b110f7824 */ /* 0x000fe200078e02ff */
[-C--:B------:R-:W-:Y:S01]  /*1de0*/  IADD3 R140, P0, PT, R31, R100.reuse, RZ ;  /* 0x000000641f8c7210 */ /* 0x080fe20007f1e0ff */
[----:B------:R-:W-:Y:S01]  /*1df0*/  IMAD R43, R17, 0x1a, RZ ;  /* 0x0000001a112b7824 */ /* 0x000fe200078e02ff */
[-C--:B------:R-:W-:Y:S01]  /*1e00*/  LEA.HI.X.SX32 R145, R9, R101.reuse, 0x1, P2 ;  /* 0x0000006509917211 */ /* 0x080fe200010f0eff */
[----:B----4-:R-:W-:Y:S01]  /*1e10*/  IMAD R47, R17, 0x1c, RZ ;  /* 0x0000001c112f7824 */ /* 0x010fe200078e02ff */
[----:B------:R-:W-:Y:S01]  /*1e20*/  LEA.HI.X.SX32 R143, R11, R101, 0x1, P3 ;  /* 0x000000650b8f7211 */ /* 0x000fe200018f0eff */
[----:B------:R-:W-:Y:S01]  /*1e30*/  IMAD R51, R17, 0x1e, RZ ;  /* 0x0000001e11337824 */ /* 0x000fe200078e02ff */
[----:B------:R-:W-:-:S02]  /*1e40*/  IADD3 R138, P2, PT, R35, R100, RZ ;  /* 0x00000064238a7210 */ /* 0x000fc40007f5e0ff */
[-C--:B------:R-:W-:Y:S02]  /*1e50*/  IADD3 R136, P3, PT, R39, R100.reuse, RZ ;  /* 0x0000006427887210 */ /* 0x080fe40007f7e0ff */
[-C--:B------:R-:W-:Y:S02]  /*1e60*/  LEA.HI.X.SX32 R141, R13, R101.reuse, 0x1, P0 ;  /* 0x000000650d8d7211 */ /* 0x080fe400000f0eff */
[-C--:B------:R-:W-:Y:S02]  /*1e70*/  IADD3 R134, P0, PT, R43, R100.reuse, RZ ;  /* 0x000000642b867210 */ /* 0x080fe40007f1e0ff */
[-C--:B------:R-:W-:Y:S02]  /*1e80*/  LEA.HI.X.SX32 R139, R15, R101.reuse, 0x1, P2 ;  /* 0x000000650f8b7211 */ /* 0x080fe400010f0eff */
[----:B------:R-:W-:Y:S02]  /*1e90*/  LEA.HI.X.SX32 R137, R19, R101, 0x1, P3 ;  /* 0x0000006513897211 */ /* 0x000fe400018f0eff */
[----:B------:R-:W-:-:S02]  /*1ea0*/  IADD3 R132, P2, PT, R47, R100, RZ ;  /* 0x000000642f847210 */ /* 0x000fc40007f5e0ff */
[-C--:B------:R-:W-:Y:S01]  /*1eb0*/  IADD3 R130, P3, PT, R51, R100.reuse, RZ ;  /* 0x0000006433827210 */ /* 0x080fe20007f7e0ff */
[----:B------:R-:W0:Y:S02]  /*1ec0*/  FENCE.VIEW.ASYNC.S ;  /* 0x00000000000073c6 */ /* 0x000e240000000000 */
[----:B0-----:R0:W1:Y:S01]  /*1ed0*/  @!UP2 SYNCS.EXCH.64 URZ, [UR4+0x14000], UR8 ;  /* 0x0140000804ffa5b2 */ /* 0x0010620008000100 */
[-C--:B------:R-:W-:Y:S01]  /*1ee0*/  LEA.HI.X.SX32 R135, R21, R101.reuse, 0x1, P0 ;  /* 0x0000006515877211 */ /* 0x080fe200000f0eff */
[----:B------:R-:W-:Y:S01]  /*1ef0*/  IMAD R33, R17, 0x15, RZ ;  /* 0x0000001511217824 */ /* 0x000fe200078e02ff */
[----:B------:R-:W-:Y:S02]  /*1f00*/  IADD3 R124, P0, PT, R125, R100, RZ ;  /* 0x000000647d7c7210 */ /* 0x000fe40007f1e0ff */
[-C--:B------:R-:W-:Y:S02]  /*1f10*/  LEA.HI.X.SX32 R133, R23, R101.reuse, 0x1, P2 ;  /* 0x0000006517857211 */ /* 0x080fe400010f0eff */
[----:B------:R-:W-:-:S02]  /*1f20*/  LEA.HI.X.SX32 R131, R25, R101, 0x1, P3 ;  /* 0x0000006519837211 */ /* 0x000fc400018f0eff */
[-C--:B------:R-:W-:Y:S02]  /*1f30*/  IADD3 R122, P2, PT, R123, R100.reuse, RZ ;  /* 0x000000647b7a7210 */ /* 0x080fe40007f5e0ff */
[-C--:B------:R-:W-:Y:S01]  /*1f40*/  IADD3 R120, P3, PT, R121, R100.reuse, RZ ;  /* 0x0000006479787210 */ /* 0x080fe20007f7e0ff */
[----:B------:R-:W-:Y:S01]  /*1f50*/  IMAD R41, R17, 0x19, RZ ;  /* 0x0000001911297824 */ /* 0x000fe200078e02ff */
[-C--:B------:R-:W-:Y:S01]  /*1f60*/  IADD3 R128, P5, PT, R129, R100.reuse, RZ ;  /* 0x0000006481807210 */ /* 0x080fe20007fbe0ff */
[----:B------:R-:W-:Y:S01]  /*1f70*/  IMAD R45, R17, 0x1b, RZ ;  /* 0x0000001b112d7824 */ /* 0x000fe200078e02ff */
[-C--:B------:R-:W-:Y:S02]  /*1f80*/  IADD3 R126, P6, PT, R127, R100.reuse, RZ ;  /* 0x000000647f7e7210 */ /* 0x080fe40007fde0ff */
[----:B------:R-:W-:Y:S02]  /*1f90*/  LEA.HI.X.SX32 R125, R31, R101, 0x1, P0 ;  /* 0x000000651f7d7211 */ /* 0x000fe400000f0eff */
[----:B------:R-:W-:-:S02]  /*1fa0*/  IADD3 R114, P0, PT, R115, R100, RZ ;  /* 0x0000006473727210 */ /* 0x000fc40007f1e0ff */
[-C--:B------:R-:W-:Y:S02]  /*1fb0*/  LEA.HI.X.SX32 R123, R33, R101.reuse, 0x1, P2 ;  /* 0x00000065217b7211 */ /* 0x080fe400010f0eff */
[-C--:B------:R-:W-:Y:S01]  /*1fc0*/  LEA.HI.X.SX32 R121, R35, R101.reuse, 0x1, P3 ;  /* 0x0000006523797211 */ /* 0x080fe200018f0eff */
[----:B------:R-:W-:Y:S01]  /*1fd0*/  IMAD R37, R17, 0x17, RZ ;  /* 0x0000001711257824 */ /* 0x000fe200078e02ff */
[-C--:B------:R-:W-:Y:S02]  /*1fe0*/  IADD3 R112, P2, PT, R113, R100.reuse, RZ ;  /* 0x0000006471707210 */ /* 0x080fe40007f5e0ff */
[-C--:B------:R-:W-:Y:S01]  /*1ff0*/  IADD3 R110, P3, PT, R111, R100.reuse, RZ ;  /* 0x000000646f6e7210 */ /* 0x080fe20007f7e0ff */
[----:B------:R-:W-:Y:S01]  /*2000*/  IMAD R109, R17, 0x38, RZ ;  /* 0x00000038116d7824 */ /* 0x000fe200078e02ff */
[----:B------:R-:W-:Y:S01]  /*2010*/  LEA.HI.X.SX32 R129, R27, R101, 0x1, P5 ;  /* 0x000000651b817211 */ /* 0x000fe200028f0eff */
[----:B------:R-:W-:Y:S01]  /*2020*/  IMAD R107, R17, 0x3a, RZ ;  /* 0x0000003a116b7824 */ /* 0x000fe200078e02ff */
[----:B------:R-:W-:-:S02]  /*2030*/  IADD3 R118, P5, PT, R119, R100, RZ ;  /* 0x0000006477767210 */ /* 0x000fc40007fbe0ff */
[-C--:B------:R-:W-:Y:S01]  /*2040*/  LEA.HI.X.SX32 R127, R29, R101.reuse, 0x1, P6 ;  /* 0x000000651d7f7211 */ /* 0x080fe200030f0eff */
[----:B------:R-:W-:Y:S01]  /*2050*/  IMAD R53, R17, 0x1f, RZ ;  /* 0x0000001f11357824 */ /* 0x000fe200078e02ff */
[-C--:B------:R-:W-:Y:S01]  /*2060*/  IADD3 R116, P6, PT, R117, R100.reuse, RZ ;  /* 0x0000006475747210 */ /* 0x080fe20007fde0ff */
[----:B------:R-:W-:Y:S01]  /*2070*/  IMAD R77, R167, 0x11, RZ ;  /* 0x00000011a74d7824 */ /* 0x000fe200078e02ff */
[-C--:B------:R-:W-:Y:S02]  /*2080*/  LEA.HI.X.SX32 R115, R41, R101.reuse, 0x1, P0 ;  /* 0x0000006529737211 */ /* 0x080fe400000f0eff */
[----:B------:R-:W-:Y:S02]  /*2090*/  IADD3 R104, P0, PT, R105, R100, RZ ;  /* 0x0000006469687210 */ /* 0x000fe40007f1e0ff */
[-C--:B------:R-:W-:Y:S02]  /*20a0*/  LEA.HI.X.SX32 R113, R43, R101.reuse, 0x1, P2 ;  /* 0x000000652b717211 */ /* 0x080fe400010f0eff */
[----:B------:R-:W-:-:S02]  /*20b0*/  LEA.HI.X.SX32 R111, R45, R101, 0x1, P3 ;  /* 0x000000652d6f7211 */ /* 0x000fc400018f0eff */
[-C--:B------:R-:W-:Y:S02]  /*20c0*/  IADD3 R102, P2, PT, R103, R100.reuse, RZ ;  /* 0x0000006467667210 */ /* 0x080fe40007f5e0ff */
[-C--:B------:R-:W-:Y:S01]  /*20d0*/  IADD3 R98, P3, PT, R99, R100.reuse, RZ ;  /* 0x0000006463627210 */ /* 0x080fe20007f7e0ff */
[----:B------:R-:W-:Y:S01]  /*20e0*/  IMAD R49, R17, 0x1d, RZ ;  /* 0x0000001d11317824 */ /* 0x000fe200078e02ff */
[----:B------:R-:W-:Y:S01]  /*20f0*/  ISETP.GT.AND P1, PT, R82, RZ, PT ;  /* 0x000000ff5200720c */ /* 0x000fe20003f24270 */
[----:B-1----:R-:W-:Y:S01]  /*2100*/  BAR.SYNC.DEFER_BLOCKING 0x0 ;  /* 0x0000000000007b1d */ /* 0x002fe20000010000 */
[-C--:B------:R-:W-:Y:S01]  /*2110*/  LEA.HI.X.SX32 R119, R37, R101.reuse, 0x1, P5 ;  /* 0x0000006525777211 */ /* 0x080fe200028f0eff */
[----:B------:R-:W-:Y:S01]  /*2120*/  IMAD.SHL.U32 R79, R167, 0x2, RZ ;  /* 0x00000002a74f7824 */ /* 0x000fe200078e00ff */
[-C--:B------:R-:W-:Y:S01]  /*2130*/  IADD3 R108, P5, PT, R109, R100.reuse, RZ ;  /* 0x000000646d6c7210 */ /* 0x080fe20007fbe0ff */
[----:B------:R-:W-:Y:S01]  /*2140*/  IMAD.SHL.U32 R89, R167, 0x4, RZ ;  /* 0x00000004a7597824 */ /* 0x000fe200078e00ff */
[-C--:B------:R-:W-:Y:S01]  /*2150*/  LEA.HI.X.SX32 R117, R39, R101.reuse, 0x1, P6 ;  /* 0x0000006527757211 */ /* 0x080fe200030f0eff */
[----:B------:R-:W-:Y:S01]  /*2160*/  IMAD.SHL.U32 R91, R167, 0x8, RZ ;  /* 0x00000008a75b7824 */ /* 0x000fe200078e00ff */
[----:B------:R-:W-:Y:S01]  /*2170*/  IADD3 R106, P6, PT, R107, R100, RZ ;  /* 0x000000646b6a7210 */ /* 0x000fe20007fde0ff */
[----:B------:R-:W-:Y:S01]  /*2180*/  IMAD.SHL.U32 R97, R167, 0x10, RZ ;  /* 0x00000010a7617824 */ /* 0x000fe200078e00ff */
[----:B------:R-:W-:-:S02]  /*2190*/  LEA.HI.X.SX32 R105, R51, R101, 0x1, P0 ;  /* 0x0000006533697211 */ /* 0x000fc400000f0eff */
[-C--:B------:R-:W-:Y:S02]  /*21a0*/  LEA R92, P0, R167, R100.reuse, 0x3 ;  /* 0x00000064a75c7211 */ /* 0x080fe400078018ff */
[-C--:B------:R-:W-:Y:S02]  /*21b0*/  LEA.HI.X.SX32 R103, R53, R101.reuse, 0x1, P2 ;  /* 0x0000006535677211 */ /* 0x080fe400010f0eff */
[-C--:B------:R-:W-:Y:S02]  /*21c0*/  LEA.HI.X.SX32 R99, R77, R101.reuse, 0x1, P3 ;  /* 0x000000654d637211 */ /* 0x080fe400018f0eff */
[CC--:B------:R-:W-:Y:S02]  /*21d0*/  LEA R90, P2, R167.reuse, R100.reuse, 0x4 ;  /* 0x00000064a75a7211 */ /* 0x0c0fe400078420ff */
[----:B------:R-:W-:Y:S02]  /*21e0*/  LEA R88, P3, R167, R100, 0x5 ;  /* 0x00000064a7587211 */ /* 0x000fe400078628ff */
[----:B------:R-:W-:-:S02]  /*21f0*/  LEA.HI.X.SX32 R109, R47, R101, 0x1, P5 ;  /* 0x000000652f6d7211 */ /* 0x000fc400028f0eff */
[-C--:B------:R-:W-:Y:S01]  /*2200*/  IADD3 R96, P5, PT, R79, R100.reuse, RZ ;  /* 0x000000644f607210 */ /* 0x080fe20007fbe0ff */
[----:B------:R-:W2:Y:S01]  /*2210*/  @P1 LDG.E.U16 R4, desc[UR10][R100.64] ;  /* 0x0000000a64041981 */ /* 0x000ea2000c1e1500 */
[----:B------:R-:W-:Y:S02]  /*2220*/  LEA.HI.X.SX32 R107, R49, R101, 0x1, P6 ;  /* 0x00000065316b7211 */ /* 0x000fe400030f0eff */
[----:B------:R-:W-:Y:S02]  /*2230*/  PRMT R10, RZ, 0x7610, R10 ;  /* 0x00007610ff0a7816 */ /* 0x000fe4000000000a */
[----:B------:R-:W-:Y:S02]  /*2240*/  PRMT R18, RZ, 0x7610, R18 ;  /* 0x00007610ff127816 */ /* 0x000fe40000000012 */
[----:B------:R-:W-:Y:S02]  /*2250*/  PRMT R26, RZ, 0x7610, R26 ;  /* 0x00007610ff1a7816 */ /* 0x000fe4000000001a */
[----:B------:R-:W-:-:S02]  /*2260*/  LEA R94, P6, R167, R100, 0x2 ;  /* 0x00000064a75e7211 */ /* 0x000fc400078c10ff */
[-C--:B------:R-:W-:Y:S02]  /*2270*/  LEA.HI.X.SX32 R93, R89, R101.reuse, 0x1, P0 ;  /* 0x00000065595d7211 */ /* 0x080fe400000f0eff */
[----:B------:R-:W-:Y:S01]  /*2280*/  PRMT R75, RZ, 0x7610, R75 ;  /* 0x00007610ff4b7816 */ /* 0x000fe2000000004b */
[----:B------:R-:W3:Y:S01]  /*2290*/  @P1 LDG.E.U16 R26, desc[UR10][R116.64] ;  /* 0x0000000a741a1981 */ /* 0x000ee2000c1e1500 */
[-C--:B------:R-:W-:Y:S02]  /*22a0*/  LEA.HI.X.SX32 R91, R91, R101.reuse, 0x1, P2 ;  /* 0x000000655b5b7211 */ /* 0x080fe400010f0eff */
[----:B------:R-:W-:Y:S02]  /*22b0*/  LEA.HI.X.SX32 R89, R97, R101, 0x1, P3 ;  /* 0x0000006561597211 */ /* 0x000fe400018f0eff */
[----:B------:R-:W-:Y:S01]  /*22c0*/  PRMT R17, RZ, 0x7610, R17 ;  /* 0x00007610ff117816 */ /* 0x000fe20000000011 */
[----:B------:R-:W4:Y:S01]  /*22d0*/  @P1 LDG.E.U16 R10, desc[UR10][R90.64] ;  /* 0x0000000a5a0a1981 */ /* 0x000f22000c1e1500 */
[----:B------:R-:W-:-:S02]  /*22e0*/  PRMT R61, RZ, 0x7610, R61 ;  /* 0x00007610ff3d7816 */ /* 0x000fc4000000003d */
[----:B------:R-:W-:Y:S01]  /*22f0*/  PRMT R71, RZ, 0x7610, R71 ;  /* 0x00007610ff477816 */ /* 0x000fe20000000047 */
[----:B------:R-:W4:Y:S01]  /*2300*/  @P1 LDG.E.U16 R18, desc[UR10][R88.64] ;  /* 0x0000000a58121981 */ /* 0x000f22000c1e1500 */
[----:B------:R-:W-:Y:S02]  /*2310*/  PRMT R0, RZ, 0x7610, R0 ;  /* 0x00007610ff007816 */ /* 0x000fe40000000000 */
[----:B------:R-:W-:Y:S01]  /*2320*/  PRMT R12, RZ, 0x7610, R12 ;  /* 0x00007610ff0c7816 */ /* 0x000fe2000000000c */
[----:B------:R-:W4:Y:S01]  /*2330*/  @P1 LDG.E.U16 R75, desc[UR10][R114.64] ;  /* 0x0000000a724b1981 */ /* 0x000f22000c1e1500 */
[----:B------:R-:W-:Y:S02]  /*2340*/  PRMT R20, RZ, 0x7610, R20 ;  /* 0x00007610ff147816 */ /* 0x000fe40000000014 */
[----:B------:R-:W-:Y:S01]  /*2350*/  PRMT R28, RZ, 0x7610, R28 ;  /* 0x00007610ff1c7816 */ /* 0x000fe2000000001c */
[----:B------:R-:W4:Y:S01]  /*2360*/  @P1 LDG.E.U16 R61, desc[UR10][R142.64] ;  /* 0x0000000a8e3d1981 */ /* 0x000f22000c1e1500 */
[----:B------:R-:W-:-:S02]  /*2370*/  LEA.HI.X.SX32 R97, R167, R101, 0x1, P5 ;  /* 0x00000065a7617211 */ /* 0x000fc400028f0eff */
[----:B------:R-:W-:Y:S01]  /*2380*/  PRMT R55, RZ, 0x7610, R55 ;  /* 0x00007610ff377816 */ /* 0x000fe20000000037 */
[----:B------:R-:W4:Y:S01]  /*2390*/  @P1 LDG.E.U16 R71, desc[UR10][R98.64] ;  /* 0x0000000a62471981 */ /* 0x000f22000c1e1500 */
[----:B------:R-:W-:Y:S02]  /*23a0*/  PRMT R63, RZ, 0x7610, R63 ;  /* 0x00007610ff3f7816 */ /* 0x000fe4000000003f */
[----:B------:R-:W-:Y:S01]  /*23b0*/  PRMT R73, RZ, 0x7610, R73 ;  /* 0x00007610ff497816 */ /* 0x000fe20000000049 */
[----:B------:R-:W4:Y:S01]  /*23c0*/  @P1 LDG.E.U16 R17, desc[UR10][R96.64] ;  /* 0x0000000a60111981 */ /* 0x000f22000c1e1500 */
[----:B------:R-:W-:Y:S02]  /*23d0*/  PRMT R155, RZ, 0x7610, R155 ;  /* 0x00007610ff9b7816 */ /* 0x000fe4000000009b */
[----:B------:R-:W-:Y:S01]  /*23e0*/  LEA.HI.X.SX32 R95, R79, R101, 0x1, P6 ;  /* 0x000000654f5f7211 */ /* 0x000fe200030f0eff */
        /* <DEDUP_REMOVED lines=24> */
[----:B------:R-:W4:Y:S04]  /*2570*/  @P1 LDG.E.U16 R6, desc[UR10][R92.64] ;  /* 0x0000000a5c061981 */ /* 0x000f28000c1e1500 */
        /* <DEDUP_REMOVED lines=14> */
[----:B------:R-:W4:Y:S01]  /*2660*/  @P1 LDG.E.U16 R3, desc[UR10][R102.64] ;  /* 0x0000000a66031981 */ /* 0x000f22000c1e1500 */
[----:B------:R-:W-:Y:S01]  /*2670*/  LOP3.LUT R34, R2, 0x3f, RZ, 0xc0, !PT ;  /* 0x0000003f02227812 */ /* 0x000fe200078ec0ff */
[----:B0-----:R-:W-:-:S04]  /*2680*/  @!UP1 UIADD3 UR8, UPT, UPT, -UR16, 0x100000, URZ ;  /* 0x0010000010089890 */ /* 0x001fc8000fffe1ff */
[----:B------:R-:W-:Y:S02]  /*2690*/  @!UP1 USHF.L.U32 UR9, UR8, 0xb, URZ ;  /* 0x0000000b08099899 */ /* 0x000fe400080006ff */
[----:B------:R-:W-:Y:S01]  /*26a0*/  @!UP1 USHF.L.U32 UR8, UR8, 0x1, URZ ;  /* 0x0000000108089899 */ /* 0x000fe200080006ff */
[----:B------:R-:W-:Y:S01]  /*26b0*/  IMAD R81, R81, 0x20, R34 ;  /* 0x0000002051517824 */ /* 0x000fe200078e0222 */
[----:B------:R-:W-:-:S03]  /*26c0*/  VOTEU.ALL UP2, P4 ;  /* 0x0000000000ff7886 */ /* 0x000fc60002040000 */
[----:B------:R-:W-:Y:S01]  /*26d0*/  IMAD.SHL.U32 R81, R81, 0x2, RZ ;  /* 0x0000000251517824 */ /* 0x000fe200078e00ff */
[----:B------:R-:W-:-:S04]  /*26e0*/  @!UP1 UIADD3 UR16, UPT, UPT, -UR16, 0x100000, URZ ;  /* 0x0010000010109890 */ /* 0x000fc8000fffe1ff */
[----:B------:R-:W-:Y:S02]  /*26f0*/  @!UP1 USHF.L.U32 UR17, UR16, 0xb, URZ ;  /* 0x0000000b10119899 */ /* 0x000fe400080006ff */
[----:B------:R-:W-:Y:S01]  /*2700*/  @!UP1 USHF.L.U32 UR16, UR16, 0x1, URZ ;  /* 0x0000000110109899 */ /* 0x000fe200080006ff */
[C---:B------:R-:W-:Y:S01]  /*2710*/  LOP3.LUT R80, R81.reuse, 0x10, RZ, 0x3c, !PT ;  /* 0x0000001051507812 */ /* 0x040fe200078e3cff */
[----:B------:R0:W1:Y:S01]  /*2720*/  @!UP2 SYNCS.EXCH.64 URZ, [UR4+0x14008], UR8 ;  /* 0x0140080804ffa5b2 */ /* 0x0000620008000100 */
[C---:B------:R-:W-:Y:S02]  /*2730*/  LOP3.LUT R79, R81.reuse, 0x20, RZ, 0x3c, !PT ;  /* 0x00000020514f7812 */ /* 0x040fe400078e3cff */
[C---:B------:R-:W-:Y:S02]  /*2740*/  LOP3.LUT R78, R81.reuse, 0x30, RZ, 0x3c, !PT ;  /* 0x00000030514e7812 */ /* 0x040fe400078e3cff */
[----:B------:R-:W-:Y:S02]  /*2750*/  ISETP.EQ.U32.AND P2, PT, RZ, UR33, P1 ;  /* 0x00000021ff007c0c */ /* 0x000fe40008f42070 */
[----:B------:R-:W-:-:S02]  /*2760*/  LOP3.LUT R77, R81, 0x40, RZ, 0x3c, !PT ;  /* 0x00000040514d7812 */ /* 0x000fc400078e3cff */
[C---:B------:R-:W-:Y:S01]  /*2770*/  LOP3.LUT R76, R81.reuse, 0x50, RZ, 0x3c, !PT ;  /* 0x00000050514c7812 */ /* 0x040fe200078e3cff */
[----:B------:R-:W-:Y:S01]  /*2780*/  UIADD3 UR7, UPT, UPT, UR5, 0x100000, URZ ;  /* 0x0010000005077890 */ /* 0x000fe2000fffe0ff */
[C---:B------:R-:W-:Y:S01]  /*2790*/  LOP3.LUT R74, R81.reuse, 0x70, RZ, 0x3c, !PT ;  /* 0x00000070514a7812 */ /* 0x040fe200078e3cff */
[----:B------:R-:W-:Y:S02]  /*27a0*/  VOTEU.ALL UP2, P4 ;  /* 0x0000000000ff7886 */ /* 0x000fe40002040000 */
[----:B0-----:R-:W-:Y:S02]  /*27b0*/  UIADD3 UR8, UPT, UPT, UR12, UR7, URZ ;  /* 0x000000070c087290 */ /* 0x001fe4000fffe0ff */
[----:B------:R-:W-:Y:S02]  /*27c0*/  UIADD3 UR15, UPT, UPT, UR4, 0xc000, URZ ;  /* 0x0000c000040f7890 */ /* 0x000fe4000fffe0ff */
[----:B------:R-:W-:Y:S01]  /*27d0*/  ULEA UR8, UR72, UR8, 0x2 ;  /* 0x0000000848087291 */ /* 0x000fe2000f8e10ff */
[----:B--2---:R-:W-:Y:S04]  /*27e0*/  STS.U16 [R81+UR4+0x8000], R4 ;  /* 0x0080000451007988 */ /* 0x004fe80008000404 */
[----:B---3--:R-:W-:Y:S04]  /*27f0*/  STS.U16 [R81+UR4+0x8c00], R26 ;  /* 0x008c001a51007988 */ /* 0x008fe80008000404 */
[----:B----4-:R-:W-:Y:S04]  /*2800*/  STS.U16 [R81+UR4+0x8400], R10 ;  /* 0x0084000a51007988 */ /* 0x010fe80008000404 */
[----:B------:R-:W-:Y:S04]  /*2810*/  STS.U16 [R81+UR4+0x8800], R18 ;  /* 0x0088001251007988 */ /* 0x000fe80008000404 */
[----:B------:R0:W-:Y:S04]  /*2820*/  STS.U16 [R80+UR4+0x8c80], R75 ;  /* 0x008c804b50007988 */ /* 0x0001e80008000404 */
[----:B------:R2:W-:Y:S04]  /*2830*/  STS.U16 [R80+UR4+0x8480], R61 ;  /* 0x0084803d50007988 */ /* 0x0005e80008000404 */
[----:B------:R2:W-:Y:S01]  /*2840*/  STS.U16 [R80+UR4+0x8880], R71 ;  /* 0x0088804750007988 */ /* 0x0005e20008000404 */
[----:B0-----:R-:W-:-:S03]  /*2850*/  LOP3.LUT R75, R81, 0x60, RZ, 0x3c, !PT ;  /* 0x00000060514b7812 */ /* 0x001fc600078e3cff */
[----:B------:R2:W-:Y:S04]  /*2860*/  STS.U16 [R80+UR4+0x8080], R17 ;  /* 0x0080801150007988 */ /* 0x0005e80008000404 */
        /* <DEDUP_REMOVED lines=23> */
[----:B------:R2:W-:Y:S01]  /*29e0*/  STS.U16 [R74+UR4+0x8f80], R3 ;  /* 0x008f80034a007988 */ /* 0x0005e20008000404 */
[----:B-1----:R0:W-:Y:S06]  /*29f0*/  MEMBAR.ALL.CTA ;  /* 0x0000000000007992 */ /* 0x0021ec0000008000 */
[----:B0-----:R-:W-:Y:S04]  /*2a00*/  FENCE.VIEW.ASYNC.S ;  /* 0x00000000000073c6 */ /* 0x001fe80000000000 */
[----:B------:R-:W0:Y:S02]  /*2a10*/  FENCE.VIEW.ASYNC.S ;  /* 0x00000000000073c6 */ /* 0x000e240000000000 */
[----:B0-----:R2:W0:Y:S02]  /*2a20*/  @!UP2 SYNCS.EXCH.64 URZ, [UR4+0xc000], UR16 ;  /* 0x00c0001004ffa5b2 */ /* 0x0014240008000100 */
[----:B0-----:R-:W-:Y:S06]  /*2a30*/  BAR.SYNC.DEFER_BLOCKING 0x0 ;  /* 0x0000000000007b1d */ /* 0x001fec0000010000 */
[----:B--2---:R-:W-:Y:S05]  /*2a40*/  @!P2 BRA `(.L_x_6) ;  /* 0x000000040070a947 */ /* 0x004fea0003800000 */
[----:B------:R-:W-:Y:S02]  /*2a50*/  USHF.R.U32.HI UR70, URZ, 0x4, UR4 ;  /* 0x00000004ff467899 */ /* 0x000fe40008011604 */
[----:B------:R-:W-:Y:S02]  /*2a60*/  UIADD3 UR14, UPT, UPT, UR4, 0x8000, URZ ;  /* 0x00008000040e7890 */ /* 0x000fe4000fffe0ff */
[----:B------:R-:W-:Y:S02]  /*2a70*/  USGXT.U32 UR70, UR70, 0xe ;  /* 0x0000000e4646789a */ /* 0x000fe40008000000 */
[----:B------:R-:W-:Y:S02]  /*2a80*/  USHF.R.U32.HI UR14, URZ, 0x4, UR14 ;  /* 0x00000004ff0e7899 */ /* 0x000fe4000801160e */
[----:B------:R-:W-:Y:S02]  /*2a90*/  UIADD3 UR76, UP2, UPT, UR70, 0x80, URZ ;  /* 0x00000080464c7890 */ /* 0x000fe4000ff5e0ff */
[----:B------:R-:W-:Y:S01]  /*2aa0*/  USGXT.U32 UR74, UR14, 0xe ;  /* 0x0000000e0e4a789a */ /* 0x000fe20008000000 */
[----:B------:R-:W-:Y:S01]  /*2ab0*/  UMOV UR9, URZ ;  /* 0x000000ff00097c82 */ /* 0x000fe20008000000 */
[----:B------:R-:W-:Y:S01]  /*2ac0*/  UMOV UR13, URZ ;  /* 0x000000ff000d7c82 */ /* 0x000fe20008000000 */
[----:B------:R-:W-:-:S02]  /*2ad0*/  UIADD3.X UR77, UPT, UPT, UR9, 0x40004040, URZ, UP2, !UPT ;  /* 0x40004040094d7890 */ /* 0x000fc400097fe4ff */
[----:B------:R-:W-:Y:S01]  /*2ae0*/  UIADD3 UR22, UP2, UPT, UR74, 0x2, URZ ;  /* 0x000000024a167890 */ /* 0x000fe2000ff5e0ff */
[----:B------:R-:W-:Y:S01]  /*2af0*/  UMOV UR20, UR15 ;  /* 0x0000000f00147c82 */ /* 0x000fe20008000000 */
[----:B------:R-:W-:Y:S02]  /*2b00*/  UMOV UR21, URZ ;  /* 0x000000ff00157c82 */ /* 0x000fe40008000000 */
[----:B------:R-:W-:Y:S01]  /*2b10*/  UIADD3.X UR23, UPT, UPT, UR13, 0x40004040, URZ, UP2, !UPT ;  /* 0x400040400d177890 */ /* 0x000fe200097fe4ff */
[----:B------:R-:W-:Y:S01]  /*2b20*/  UMOV UR9, UR20 ;  /* 0x0000001400097c82 */ /* 0x000fe20008000000 */
[----:B------:R-:W-:Y:S02]  /*2b30*/  UIADD3.64 UR20, UPT, UPT, UR76, 0x80, URZ ;  /* 0x000000804c147897 */ /* 0x000fe4000fffe0ff */
[----:B------:R-:W-:Y:S01]  /*2b40*/  UIADD3.64 UR46, UPT, UPT, UR22, 0x2, URZ ;  /* 0x00000002162e7897 */ /* 0x000fe2000fffe0ff */
[----:B------:R-:W-:Y:S01]  /*2b50*/  UMOV UR68, 0x0 ;  /* 0x0000000000447882 */ /* 0x000fe20000000000 */
[----:B------:R-:W-:Y:S01]  /*2b60*/  UMOV UR69, 0x4088490 ;  /* 0x0408849000457882 */ /* 0x000fe20000000000 */
[----:B------:R-:W-:Y:S01]  /*2b70*/  UMOV UR71, 0x40004040 ;  /* 0x4000404000477882 */ /* 0x000fe20000000000 */
[----:B------:R-:W-:Y:S01]  /*2b80*/  UMOV UR75, 0x40004040 ;  /* 0x40004040004b7882 */ /* 0x000fe20000000000 */
[----:B------:R-:W-:Y:S01]  /*2b90*/  UMOV UR26, 0x0 ;  /* 0x00000000001a7882 */ /* 0x000fe20000000000 */
[----:B------:R-:W-:Y:S01]  /*2ba0*/  UMOV UR27, 0x4088490 ;  /* 0x04088490001b7882 */ /* 0x000fe20000000000 */
[----:B------:R-:W-:Y:S01]  /*2bb0*/  UIADD3.64 UR64, UPT, UPT, UR76, 0x100, URZ ;  /* 0x000001004c407897 */ /* 0x000fe2000fffe0ff */
[----:B------:R-:W-:Y:S01]  /*2bc0*/  UTCHMMA gdesc[UR70], gdesc[UR74], tmem[UR7], tmem[UR68], idesc[UR69], !UPT ;  /* 0x00ff444a460075ea */ /* 0x000fe2000f800007 */
[----:B------:R-:W-:-:S02]  /*2bd0*/  UIADD3.64 UR66, UPT, UPT, UR22, 0x4, URZ ;  /* 0x0000000416427897 */ /* 0x000fc4000fffe0ff */
[----:B------:R-:W-:Y:S01]  /*2be0*/  UTCHMMA gdesc[UR76], gdesc[UR22], tmem[UR7], tmem[UR26], idesc[UR27], UPT ;  /* 0x00ff1a164c0075ea */ /* 0x000fe2000b800007 */
[----:B------:R-:W-:Y:S01]  /*2bf0*/  UMOV UR16, 0x0 ;  /* 0x0000000000107882 */ /* 0x000fe20000000000 */
[----:B------:R-:W-:Y:S01]  /*2c00*/  UMOV UR17, 0x4088490 ;  /* 0x0408849000117882 */ /* 0x000fe20000000000 */
[----:B------:R-:W-:Y:S01]  /*2c10*/  UIADD3.64 UR60, UPT, UPT, UR76, 0x180, URZ ;  /* 0x000001804c3c7897 */ /* 0x000fe2000fffe0ff */
[----:B------:R0:W-:Y:S01]  /*2c20*/  UTCHMMA gdesc[UR20], gdesc[UR46], tmem[UR7], tmem[UR16], idesc[UR17], UPT ;  /* 0x00ff102e140075ea */ /* 0x0001e2000b800007 */
[----:B------:R-:W-:Y:S02]  /*2c30*/  UIADD3.64 UR58, UPT, UPT, UR22, 0xfe, URZ ;  /* 0x000000fe163a7897 */ /* 0x000fe4000fffe0ff */
[----:B------:R-:W-:Y:S01]  /*2c40*/  UIADD3.64 UR50, UPT, UPT, UR76, 0x200, URZ ;  /* 0x000002004c327897 */ /* 0x000fe2000fffe0ff */
[----:B------:R-:W-:Y:S01]  /*2c50*/  UMOV UR62, 0x0 ;  /* 0x00000000003e7882 */ /* 0x000fe20000000000 */
[----:B------:R-:W-:Y:S01]  /*2c60*/  UMOV UR63, 0x4088490 ;  /* 0x04088490003f7882 */ /* 0x000fe20000000000 */
[----:B------:R-:W-:Y:S01]  /*2c70*/  UMOV UR54, 0x0 ;  /* 0x0000000000367882 */ /* 0x000fe20000000000 */
[----:B------:R-:W-:Y:S01]  /*2c80*/  UMOV UR55, 0x4088490 ;  /* 0x0408849000377882 */ /* 0x000fe20000000000 */
[----:B------:R-:W-:Y:S01]  /*2c90*/  UIADD3.64 UR34, UPT, UPT, UR76, 0x280, URZ ;  /* 0x000002804c227897 */ /* 0x000fe2000fffe0ff */
[----:B------:R-:W-:Y:S01]  /*2ca0*/  UTCHMMA gdesc[UR64], gdesc[UR66], tmem[UR7], tmem[UR62], idesc[UR63], UPT ;  /* 0x00ff3e42400075ea */ /* 0x000fe2000b800007 */
[----:B0-----:R-:W-:Y:S01]  /*2cb0*/  UIADD3.64 UR46, UPT, UPT, UR22, 0x100, URZ ;  /* 0x00000100162e7897 */ /* 0x001fe2000fffe0ff */
[----:B------:R0:W-:Y:S01]  /*2cc0*/  UTCHMMA gdesc[UR60], gdesc[UR58], tmem[UR7], tmem[UR54], idesc[UR55], UPT ;  /* 0x00ff363a3c0075ea */ /* 0x0001e2000b800007 */
[----:B------:R-:W-:-:S02]  /*2cd0*/  UIADD3.64 UR68, UPT, UPT, UR22, 0x102, URZ ;  /* 0x0000010216447897 */ /* 0x000fc4000fffe0ff */
[----:B------:R-:W-:Y:S02]  /*2ce0*/  UIADD3.64 UR56, UPT, UPT, UR76, 0x300, URZ ;  /* 0x000003004c387897 */ /* 0x000fe4000fffe0ff */
[----:B------:R-:W-:Y:S02]  /*2cf0*/  UIADD3.64 UR74, UPT, UPT, UR22, 0x104, URZ ;  /* 0x00000104164a7897 */ /* 0x000fe4000fffe0ff */
[----:B------:R-:W-:Y:S02]  /*2d00*/  UIADD3.64 UR52, UPT, UPT, UR76, 0x380, URZ ;  /* 0x000003804c347897 */ /* 0x000fe4000fffe0ff */
[----:B------:R-:W-:Y:S01]  /*2d10*/  UIADD3.64 UR70, UPT, UPT, UR22, 0x1fe, URZ ;  /* 0x000001fe16467897 */ /* 0x000fe2000fffe0ff */
[----:B------:R-:W-:Y:S01]  /*2d20*/  UMOV UR40, 0x0 ;  /* 0x0000000000287882 */ /* 0x000fe20000000000 */
[----:B------:R-:W-:Y:S01]  /*2d30*/  UMOV UR41, 0x4088490 ;  /* 0x0408849000297882 */ /* 0x000fe20000000000 */
[----:B------:R-:W-:Y:S01]  /*2d40*/  UIADD3.64 UR48, UPT, UPT, UR76, 0x400, URZ ;  /* 0x000004004c307897 */ /* 0x000fe2000fffe0ff */
[----:B------:R1:W-:Y:S01]  /*2d50*/  UTCHMMA gdesc[UR50], gdesc[UR46], tmem[UR7], tmem[UR40], idesc[UR41], UPT ;  /* 0x00ff282e320075ea */ /* 0x0003e2000b800007 */
[----:B0-----:R-:W-:-:S02]  /*2d60*/  UIADD3.64 UR58, UPT, UPT, UR22, 0x200, URZ ;  /* 0x00000200163a7897 */ /* 0x001fc4000fffe0ff */
[----:B------:R-:W-:Y:S02]  /*2d70*/  UIADD3.64 UR44, UPT, UPT, UR76, 0x480, URZ ;  /* 0x000004804c2c7897 */ /* 0x000fe4000fffe0ff */
[----:B------:R-:W-:Y:S02]  /*2d80*/  UIADD3.64 UR38, UPT, UPT, UR76, 0x500, URZ ;  /* 0x000005004c267897 */ /* 0x000fe4000fffe0ff */
[----:B------:R-:W-:Y:S02]  /*2d90*/  UIADD3.64 UR30, UPT, UPT, UR76, 0x580, URZ ;  /* 0x000005804c1e7897 */ /* 0x000fe4000fffe0ff */
[----:B------:R-:W-:Y:S02]  /*2da0*/  UIADD3.64 UR26, UPT, UPT, UR76, 0x600, URZ ;  /* 0x000006004c1a7897 */ /* 0x000fe4000fffe0ff */
[----:B------:R-:W-:Y:S02]  /*2db0*/  UIADD3.64 UR20, UPT, UPT, UR76, 0x680, URZ ;  /* 0x000006804c147897 */ /* 0x000fe4000fffe0ff */
[----:B------:R-:W-:-:S02]  /*2dc0*/  UIADD3.64 UR16, UPT, UPT, UR76, 0x700, URZ ;  /* 0x000007004c107897 */ /* 0x000fc4000fffe0ff */
[----:B------:R-:W-:Y:S02]  /*2dd0*/  UIADD3.64 UR54, UPT, UPT, UR22, 0x202, URZ ;  /* 0x0000020216367897 */ /* 0x000fe4000fffe0ff */
[----:B------:R-:W-:Y:S02]  /*2de0*/  UIADD3.64 UR76, UPT, UPT, UR22, 0x204, URZ ;  /* 0x00000204164c7897 */ /* 0x000fe4000fffe0ff */
[----:B-1----:R-:W-:Y:S01]  /*2df0*/  UIADD3.64 UR46, UPT, UPT, UR22, 0x2fe, URZ ;  /* 0x000002fe162e7897 */ /* 0x002fe2000fffe0ff */
[----:B------:R-:W-:Y:S01]  /*2e00*/  UMOV UR66, 0x0 ;  /* 0x0000000000427882 */ /* 0x000fe20000000000 */
[----:B------:R-:W-:Y:S01]  /*2e10*/  UMOV UR67, 0x4088490 ;  /* 0x0408849000437882 */ /* 0x000fe20000000000 */
[----:B------:R-:W-:Y:S01]  /*2e20*/  UIADD3.64 UR40, UPT, UPT, UR22, 0x300, URZ ;  /* 0x0000030016287897 */ /* 0x000fe2000fffe0ff */
[----:B------:R0:W-:Y:S01]  /*2e30*/  UTCHMMA gdesc[UR34], gdesc[UR68], tmem[UR7], tmem[UR66], idesc[UR67], UPT ;  /* 0x00ff4244220075ea */ /* 0x0001e2000b800007 */
[----:B------:R-:W-:Y:S01]  /*2e40*/  UIADD3.64 UR62, UPT, UPT, UR22, 0x302, URZ ;  /* 0x00000302163e7897 */ /* 0x000fe2000fffe0ff */
[----:B------:R-:W-:Y:S01]  /*2e50*/  UMOV UR50, 0x0 ;  /* 0x0000000000327882 */ /* 0x000fe20000000000 */
[----:B------:R-:W-:Y:S01]  /*2e60*/  UMOV UR51, 0x4088490 ;  /* 0x0408849000337882 */ /* 0x000fe20000000000 */
[----:B------:R-:W-:Y:S01]  /*2e70*/  UIADD3.64 UR22, UPT, UPT, UR22, 0x304, URZ ;  /* 0x0000030416167897 */ /* 0x000fe2000fffe0ff */
[----:B------:R0:W-:Y:S01]  /*2e80*/  UTCHMMA gdesc[UR56], gdesc[UR74], tmem[UR7], tmem[UR50], idesc[UR51], UPT ;  /* 0x00ff324a380075ea */ /* 0x0001e2000b800007 */
[----:B------:R-:W-:Y:S01]  /*2e90*/  UMOV UR60, 0x0 ;  /* 0x00000000003c7882 */ /* 0x000fe20000000000 */
[----:B------:R-:W-:Y:S01]  /*2ea0*/  UMOV UR61, 0x4088490 ;  /* 0x04088490003d7882 */ /* 0x000fe20000000000 */
[----:B------:R-:W-:Y:S01]  /*2eb0*/  UMOV UR64, 0x0 ;  /* 0x0000000000407882 */ /* 0x000fe20000000000 */
[----:B------:R-:W-:Y:S01]  /*2ec0*/  UMOV UR65, 0x4088490 ;  /* 0x0408849000417882 */ /* 0x000fe20000000000 */
[----:B------:R0:W-:Y:S01]  /*2ed0*/  UTCHMMA gdesc[UR52], gdesc[UR70], tmem[UR7], tmem[UR60], idesc[UR61], UPT ;  /* 0x00ff3c46340075ea */ /* 0x0001e2000b800007 */
        /* <DEDUP_REMOVED lines=15> */
[----:B------:R0:W-:Y:S01]  /*2fd0*/  UTCHMMA gdesc[UR20], gdesc[UR62], tmem[UR7], tmem[UR24], idesc[UR25], UPT ;  /* 0x00ff183e140075ea */ /* 0x0001e2000b800007 */
[----:B------:R0:W-:Y:S01]  /*2fe0*/  UTCHMMA gdesc[UR16], gdesc[UR22], tmem[UR7], tmem[UR18], idesc[UR19], UPT ;  /* 0x00ff1216100075ea */ /* 0x0001e2000b800007 */
[----:B------:R0:W-:Y:S01]  /*2ff0*/  UTCBAR [UR9], URZ ;  /* 0x000000ff090073e9 */ /* 0x0001e200080000ff */
[----:B------:R-:W-:Y:S01]  /*3000*/  NOP ;  /* 0x0000000000007918 */ /* 0x000fe20000000000 */
.L_x_6:
[----:B------:R-:W-:Y:S05]  /*3010*/  @!P1 BRA `(.L_x_7) ;  /* 0x0000000000089947 */ /* 0x000fea0003800000 */
[----:B------:R-:W1:Y:S02]  /*3020*/  SYNCS.PHASECHK.TRANS64.TRYWAIT P0, [UR4+0xc000], RZ ;  /* 0x00c000ffff0075a7 */ /* 0x000e640008001104 */
[----:B-1----:R-:W-:Y:S05]  /*3030*/  @!P0 BRA `(.L_x_8) ;  /* 0x0000006800e48947 */ /* 0x002fea0003800000 */
.L_x_7:
[----:B------:R-:W-:Y:S01]  /*3040*/  BAR.SYNC.DEFER_BLOCKING 0x0 ;  /* 0x0000000000007b1d */ /* 0x000fe20000010000 */
[C---:B------:R-:W-:Y:S02]  /*3050*/  LOP3.LUT R72, R2.reuse, 0x10, RZ, 0xc0, !PT ;  /* 0x0000001002487812 */ /* 0x040fe400078ec0ff */
[C---:B------:R-:W-:Y:S02]  /*3060*/  LOP3.LUT R3, R2.reuse, 0xf, RZ, 0xc0, !PT ;  /* 0x0000000f02037812 */ /* 0x040fe400078ec0ff */
[C---:B------:R-:W-:Y:S01]  /*3070*/  LOP3.LUT R0, R2.reuse, 0x60, RZ, 0xc0, !PT ;  /* 0x0000006002007812 */ /* 0x040fe200078ec0ff */
[----:B0-----:R-:W0:Y:S01]  /*3080*/  LDCU UR9, c[0x0][0x3a8] ;  /* 0x00007500ff0977ac */ /* 0x001e220008000800 */
[----:B------:R-:W-:Y:S01]  /*3090*/  LOP3.LUT R73, R2, 0x80, RZ, 0xc0, !PT ;  /* 0x0000008002497812 */ /* 0x000fe200078ec0ff */
[----:B------:R-:W-:Y:S01]  /*30a0*/  LDTM.16dp32bit_t0_t15.x8 R4, tmem[UR8] ;  /* 0x00000008000479ee */ /* 0x000fe20008980000 */
[----:B------:R-:W0:Y:S01]  /*30b0*/  LDTM.16dp32bit_t16_t31.x8 R4, tmem[UR8+0x8] ;  /* 0x00000808000479ee */ /* 0x000e2200089a0000 */
[----:B------:R-:W-:Y:S01]  /*30c0*/  SHF.R.U32.HI R14, RZ, 0x1, R72 ;  /* 0x00000001ff0e7819 */ /* 0x000fe20000011648 */
[----:B------:R-:W1:Y:S01]  /*30d0*/  LDCU.64 UR16, c[0x0][0x3d0] ;  /* 0x00007a00ff1077ac */ /* 0x000e620008000a00 */
[----:B------:R-:W-:Y:S01]  /*30e0*/  LEA.HI R20, R0, R3, RZ, 0x1f ;  /* 0x0000000300147211 */ /* 0x000fe200078ff8ff */
[----:B------:R-:W2:Y:S01]  /*30f0*/  LDC.64 R152, c[0x0][0x390] ;  /* 0x0000e400ff987b82 */ /* 0x000ea20000000a00 */
[----:B------:R-:W-:-:S02]  /*3100*/  LEA.HI R71, R73, R14, RZ, 0x1d ;  /* 0x0000000e49477211 */ /* 0x000fc400078fe8ff */
[----:B------:R-:W-:Y:S01]  /*3110*/  SHF.R.U32.HI R86, RZ, 0x5, R69 ;  /* 0x00000005ff567819 */ /* 0x000fe20000011645 */
[----:B------:R-:W-:Y:S01]  /*3120*/  IMAD.IADD R70, R85, 0x1, R20 ;  /* 0x0000000155467824 */ /* 0x000fe200078e0214 */
[C---:B------:R-:W-:Y:S01]  /*3130*/  IADD3 R13, PT, PT, R71.reuse, 0x2, RZ ;  /* 0x00000002470d7810 */ /* 0x040fe20007ffe0ff */
[----:B------:R-:W-:Y:S01]  /*3140*/  VIADD R15, R71, 0x3 ;  /* 0x00000003470f7836 */ /* 0x000fe20000000000 */
[----:B------:R-:W-:Y:S01]  /*3150*/  LEA R84, R69, UR4, 0x2 ;  /* 0x0000000445547c11 */ /* 0x000fe2000f8e10ff */
[C---:B------:R-:W-:Y:S01]  /*3160*/  VIADD R17, R71.reuse, 0x5 ;  /* 0x0000000547117836 */ /* 0x040fe20000000000 */
[C---:B------:R-:W-:Y:S01]  /*3170*/  ISETP.GE.AND P5, PT, R70.reuse, R71, PT ;  /* 0x000000474600720c */ /* 0x040fe20003fa6270 */
[C---:B------:R-:W-:Y:S01]  /*3180*/  VIADD R19, R71.reuse, 0x7 ;  /* 0x0000000747137836 */ /* 0x040fe20000000000 */
[C---:B------:R-:W-:Y:S01]  /*3190*/  ISETP.GE.AND P0, PT, R70.reuse, R15, PT ;  /* 0x0000000f4600720c */ /* 0x040fe20003f06270 */
[----:B------:R-:W-:Y:S01]  /*31a0*/  VIADD R15, R71, 0x4 ;  /* 0x00000004470f7836 */ /* 0x000fe20000000000 */
[----:B------:R-:W-:Y:S01]  /*31b0*/  ISETP.GT.AND P6, PT, R70, R71, PT ;  /* 0x000000474600720c */ /* 0x000fe20003fc4270 */
[----:B------:R-:W-:Y:S01]  /*31c0*/  IMAD.SHL.U32 R87, R20, 0x8, RZ ;  /* 0x0000000814577824 */ /* 0x000fe200078e00ff */
[----:B------:R-:W-:Y:S01]  /*31d0*/  ISETP.GE.AND P3, PT, R70, R13, PT ;  /* 0x0000000d4600720c */ /* 0x000fe20003f66270 */
[----:B------:R-:W3:Y:S01]  /*31e0*/  @!P4 SYNCS.CCTL.IV [UR4+0xc000] ;  /* 0x00c00000ff00c9b1 */ /* 0x000ee20008000004 */
[----:B------:R-:W-:Y:S01]  /*31f0*/  NOP ;  /* 0x0000000000007918 */ /* 0x000fe20000000000 */
[----:B-1----:R-:W-:Y:S01]  /*3200*/  UIMAD UR16, UR73, UR16, URZ ;  /* 0x00000010491072a4 */ /* 0x002fe2000f8e02ff */
[----:B------:R-:W-:Y:S01]  /*3210*/  LOP3.LUT R86, R87, 0x4, R86, 0xf8, !PT ;  /* 0x0000000457567812 */ /* 0x000fe200078ef856 */
[----:B0-----:R-:W-:Y:S01]  /*3220*/  FMUL R4, R4, UR9 ;  /* 0x0000000904047c20 */ /* 0x001fe20008400000 */
[----:B------:R-:W-:Y:S01]  /*3230*/  FMUL R5, R5, UR9 ;  /* 0x0000000905057c20 */ /* 0x000fe20008400000 */
[----:B------:R-:W-:Y:S01]  /*3240*/  FMUL R6, R6, UR9 ;  /* 0x0000000906067c20 */ /* 0x000fe20008400000 */
[----:B------:R-:W-:Y:S01]  /*3250*/  FMUL R7, R7, UR9 ;  /* 0x0000000907077c20 */ /* 0x000fe20008400000 */
[----:B------:R-:W-:Y:S01]  /*3260*/  FMUL R8, R8, UR9 ;  /* 0x0000000908087c20 */ /* 0x000fe20008400000 */
[----:B------:R-:W-:Y:S01]  /*3270*/  FSEL R13, R4, -INF , P5 ;  /* 0xff800000040d7808 */ /* 0x000fe20002800000 */
[----:B------:R-:W-:Y:S01]  /*3280*/  FMUL R9, R9, UR9 ;  /* 0x0000000909097c20 */ /* 0x000fe20008400000 */
[----:B------:R-:W-:Y:S01]  /*3290*/  FSEL R14, R5, -INF , P6 ;  /* 0xff800000050e7808 */ /* 0x000fe20003000000 */
[----:B------:R-:W-:Y:S01]  /*32a0*/  VIADD R5, R71, 0x6 ;  /* 0x0000000647057836 */ /* 0x000fe20000000000 */
[----:B------:R-:W-:Y:S01]  /*32b0*/  ISETP.GE.AND P5, PT, R70, R15, PT ;  /* 0x0000000f4600720c */ /* 0x000fe20003fa6270 */
[----:B------:R-:W-:Y:S01]  /*32c0*/  FMUL R10, R10, UR9 ;  /* 0x000000090a0a7c20 */ /* 0x000fe20008400000 */
[----:B------:R-:W-:Y:S01]  /*32d0*/  FSEL R15, R6, -INF , P3 ;  /* 0xff800000060f7808 */ /* 0x000fe20001800000 */
[----:B------:R-:W-:Y:S01]  /*32e0*/  FMUL R11, R11, UR9 ;  /* 0x000000090b0b7c20 */ /* 0x000fe20008400000 */
[C---:B------:R-:W-:Y:S01]  /*32f0*/  ISETP.GE.AND P6, PT, R70.reuse, R17, PT ;  /* 0x000000114600720c */ /* 0x040fe20003fc6270 */
[----:B------:R-:W-:Y:S01]  /*3300*/  USHF.L.U32 UR9, UR16, 0x1, URZ ;  /* 0x0000000110097899 */ /* 0x000fe200080006ff */
[----:B------:R-:W-:Y:S01]  /*3310*/  ISETP.GE.AND P3, PT, R70, R5, PT ;  /* 0x000000054600720c */ /* 0x000fe20003f66270 */
[----:B------:R-:W0:Y:S01]  /*3320*/  LDC R21, c[0x0][0x3d8] ;  /* 0x0000f600ff157b82 */ /* 0x000e220000000800 */
[----:B------:R-:W-:-:S02]  /*3330*/  FSEL R17, R7, -INF , P0 ;  /* 0xff80000007117808 */ /* 0x000fc40000000000 */
[----:B------:R-:W-:Y:S02]  /*3340*/  FSEL R16, R8, -INF , P5 ;  /* 0xff80000008107808 */ /* 0x000fe40002800000 */
[----:B------:R-:W-:Y:S02]  /*3350*/  FMNMX3 R4, R13, R14, R15, !PT ;  /* 0x0000000e0d047276 */ /* 0x000fe4000780000f */
[----:B------:R-:W-:Y:S02]  /*3360*/  ISETP.GE.AND P0, PT, R70, R19, PT ;  /* 0x000000134600720c */ /* 0x000fe40003f06270 */
[----:B------:R-:W-:Y:S02]  /*3370*/  FSEL R19, R9, -INF , P6 ;  /* 0xff80000009137808 */ /* 0x000fe40003000000 */
[----:B------:R-:W-:Y:S02]  /*3380*/  FSEL R10, R10, -INF , P3 ;  /* 0xff8000000a0a7808 */ /* 0x000fe40001800000 */
[----:B------:R-:W-:-:S02]  /*3390*/  FMNMX3 R4, R4, R17, R16, !PT ;  /* 0x0000001104047276 */ /* 0x000fc40007800010 */
[----:B------:R-:W-:Y:S02]  /*33a0*/  FSEL R11, R11, -INF , P0 ;  /* 0xff8000000b0b7808 */ /* 0x000fe40000000000 */
[----:B------:R-:W-:Y:S02]  /*33b0*/  FMNMX3 R4, R4, R19, R10, !PT ;  /* 0x0000001304047276 */ /* 0x000fe4000780000a */
[----:B------:R-:W-:Y:S02]  /*33c0*/  LOP3.LUT R6, R2, 0x1f, RZ, 0xc0, !PT ;  /* 0x0000001f02067812 */ /* 0x000fe400078ec0ff */
[----:B------:R-:W-:Y:S02]  /*33d0*/  FMNMX R4, R11, R4, !PT ;  /* 0x000000040b047209 */ /* 0x000fe40007800000 */
[----:B------:R-:W-:Y:S02]  /*33e0*/  ISETP.GE.U32.AND P5, PT, R6, 0x10, PT ;  /* 0x000000100600780c */ /* 0x000fe40003fa6070 */
[----:B------:R-:W-:Y:S01]  /*33f0*/  ISETP.GE.U32.AND P6, PT, R69, 0x80, PT ;  /* 0x000000804500780c */ /* 0x000fe20003fc6070 */
[----:B------:R-:W1:Y:S01]  /*3400*/  SHFL.BFLY PT, R5, R4, 0x10, 0x1f ;  /* 0x0e001f0004057f89 */ /* 0x000e6200000e0000 */
[----:B------:R-:W-:-:S02]  /*3410*/  PRMT R22, RZ, 0x7610, R22 ;  /* 0x00007610ff167816 */ /* 0x000fc40000000016 */
[----:B------:R-:W-:Y:S02]  /*3420*/  PRMT R24, RZ, 0x7610, R24 ;  /* 0x00007610ff187816 */ /* 0x000fe40000000018 */
[----:B------:R-:W-:Y:S02]  /*3430*/  PRMT R26, RZ, 0x7610, R26 ;  /* 0x00007610ff1a7816 */ /* 0x000fe4000000001a */
[----:B------:R-:W-:Y:S02]  /*3440*/  PRMT R28, RZ, 0x7610, R28 ;  /* 0x00007610ff1c7816 */ /* 0x000fe4000000001c */
[----:B------:R-:W-:Y:S02]  /*3450*/  PRMT R30, RZ, 0x7610, R30 ;  /* 0x00007610ff1e7816 */ /* 0x000fe4000000001e */
[----:B------:R-:W-:Y:S02]  /*3460*/  PRMT R32, RZ, 0x7610, R32 ;  /* 0x00007610ff207816 */ /* 0x000fe40000000020 */
[----:B------:R-:W-:-:S02]  /*3470*/  PRMT R34, RZ, 0x7610, R34 ;  /* 0x00007610ff227816 */ /* 0x000fc40000000022 */
[----:B------:R-:W-:Y:S02]  /*3480*/  PRMT R36, RZ, 0x7610, R36 ;  /* 0x00007610ff247816 */ /* 0x000fe40000000024 */
[----:B------:R-:W-:Y:S02]  /*3490*/  PRMT R38, RZ, 0x7610, R38 ;  /* 0x00007610ff267816 */ /* 0x000fe40000000026 */
[----:B------:R-:W-:Y:S02]  /*34a0*/  PRMT R40, RZ, 0x7610, R40 ;  /* 0x00007610ff287816 */ /* 0x000fe40000000028 */
[----:B------:R-:W-:Y:S02]  /*34b0*/  PRMT R42, RZ, 0x7610, R42 ;  /* 0x00007610ff2a7816 */ /* 0x000fe4000000002a */
[----:B------:R-:W-:Y:S02]  /*34c0*/  PRMT R44, RZ, 0x7610, R44 ;  /* 0x00007610ff2c7816 */ /* 0x000fe4000000002c */
[----:B-1----:R-:W-:-:S02]  /*34d0*/  FMNMX R7, R4, R5, !PT ;  /* 0x0000000504077209 */ /* 0x002fc40007800000 */
[----:B------:R-:W-:Y:S02]  /*34e0*/  LOP3.LUT R4, R2, 0x1f, RZ, 0xc0, !PT ;  /* 0x0000001f02047812 */ /* 0x000fe400078ec0ff */
[----:B------:R-:W-:Y:S01]  /*34f0*/  PRMT R46, RZ, 0x7610, R46 ;  /* 0x00007610ff2e7816 */ /* 0x000fe2000000002e */
[----:B---3--:R1:W-:Y:S01]  /*3500*/  @!P5 STS [R86+UR4+0x8000], R7 ;  /* 0x008000075600d988 */ /* 0x0083e20008000804 */
[----:B------:R-:W-:Y:S01]  /*3510*/  PRMT R48, RZ, 0x7610, R48 ;  /* 0x00007610ff307816 */ /* 0x000fe20000000030 */
[----:B------:R-:W-:Y:S01]  /*3520*/  IMAD R4, R4, UR17, RZ ;  /* 0x0000001104047c24 */ /* 0x000fe2000f8e02ff */
[----:B------:R-:W-:Y:S01]  /*3530*/  UIMAD.WIDE UR16, UR16, 0x2, URZ ;  /* 0x00000002101078a5 */ /* 0x000fe2000f8e02ff */
[----:B------:R-:W-:Y:S01]  /*3540*/  BAR.SYNC.DEFER_BLOCKING 0x0 ;  /* 0x0000000000007b1d */ /* 0x000fe20000010000 */
[----:B------:R-:W-:Y:S01]  /*3550*/  PRMT R50, RZ, 0x7610, R50 ;  /* 0x00007610ff327816 */ /* 0x000fe20000000032 */
[C---:B------:R-:W-:Y:S01]  /*3560*/  IMAD.SHL.U32 R5, R4.reuse, 0x2, RZ ;  /* 0x0000000204057824 */ /* 0x040fe200078e00ff */
[----:B------:R-:W-:Y:S01]  /*3570*/  PRMT R52, RZ, 0x7610, R52 ;  /* 0x00007610ff347816 */ /* 0x000fe20000000034 */
[----:B------:R-:W-:Y:S01]  /*3580*/  IMAD.HI R4, R4, 0x2, RZ ;  /* 0x0000000204047827 */ /* 0x000fe200078e02ff */
[----:B------:R-:W-:-:S02]  /*3590*/  PRMT R54, RZ, 0x7610, R54 ;  /* 0x00007610ff367816 */ /* 0x000fc40000000036 */
[----:B--2---:R-:W-:Y:S01]  /*35a0*/  IADD3 R152, P0, P3, R5, UR9, R152 ;  /* 0x0000000905987c10 */ /* 0x004fe2000fb1e098 */
[----:B------:R-:W-:Y:S01]  /*35b0*/  UIADD3 UR9, UPT, UPT, UR33, 0x18, URZ ;  /* 0x0000001821097890 */ /* 0x000fe2000fffe0ff */
[----:B------:R-:W-:Y:S02]  /*35c0*/  SHF.R.U32.HI R5, RZ, 0x5, R2 ;  /* 0x00000005ff057819 */ /* 0x000fe40000011602 */
[----:B------:R-:W-:Y:S02]  /*35d0*/  IADD3.X R20, PT, PT, R4, UR17, R153, P0, P3 ;  /* 0x0000001104147c10 */ /* 0x000fe400087e6499 */
[----:B------:R-:W-:Y:S02]  /*35e0*/  LOP3.LUT P0, RZ, R2, 0x1, RZ, 0xc0, !PT ;  /* 0x0000000102ff7812 */ /* 0x000fe4000780c0ff */
[----:B------:R-:W-:Y:S02]  /*35f0*/  SGXT.U32 R5, R5, 0x3 ;  /* 0x000000030505781a */ /* 0x000fe40000000000 */
[----:B------:R-:W-:-:S02]  /*3600*/  ISETP.LT.U32.AND P0, PT, R69, 0x80, !P0 ;  /* 0x000000804500780c */ /* 0x000fc40004701070 */
[----:B------:R-:W-:Y:S01]  /*3610*/  PRMT R56, RZ, 0x7610, R56 ;  /* 0x00007610ff387816 */ /* 0x000fe20000000038 */
[----:B0-----:R-:W-:Y:S01]  /*3620*/  IMAD R6, R5, R21, RZ ;  /* 0x0000001505067224 */ /* 0x001fe200078e02ff */
[----:B------:R-:W-:Y:S02]  /*3630*/  PRMT R58, RZ, 0x7610, R58 ;  /* 0x00007610ff3a7816 */ /* 0x000fe4000000003a */
[----:B------:R-:W-:Y:S01]  /*3640*/  PRMT R60, RZ, 0x7610, R60 ;  /* 0x00007610ff3c7816 */ /* 0x000fe2000000003c */
[----:B------:R-:W0:Y:S01]  /*3650*/  @!P6 LDS R18, [R84+0x8000] ;  /* 0x008000005412e984 */ /* 0x000e220000000800 */
[C---:B------:R-:W-:Y:S01]  /*3660*/  LEA R230, P3, R6.reuse, R152, 0x1 ;  /* 0x0000009806e67211 */ /* 0x040fe200078608ff */
[C---:B-1----:R-:W-:Y:S01]  /*3670*/  IMAD R7, R21.reuse, 0x8, R6 ;  /* 0x0000000815077824 */ /* 0x042fe200078e0206 */
[----:B------:R-:W-:Y:S02]  /*3680*/  PRMT R62, RZ, 0x7610, R62 ;  /* 0x00007610ff3e7816 */ /* 0x000fe4000000003e */
[----:B------:R-:W-:Y:S01]  /*3690*/  LEA.HI.X.SX32 R231, R6, R20, 0x1, P3 ;  /* 0x0000001406e77211 */ /* 0x000fe200018f0eff */
[----:B------:R-:W-:Y:S01]  /*36a0*/  IMAD R8, R21, 0x8, R7 ;  /* 0x0000000815087824 */ /* 0x000fe200078e0207 */
[----:B------:R-:W-:-:S02]  /*36b0*/  LEA R228, P3, R7, R152, 0x1 ;  /* 0x0000009807e47211 */ /* 0x000fc400078608ff */
[----:B------:R-:W-:Y:S02]  /*36c0*/  PRMT R64, RZ, 0x7610, R64 ;  /* 0x00007610ff407816 */ /* 0x000fe40000000040 */
[----:B------:R-:W-:Y:S02]  /*36d0*/  LEA.HI.X.SX32 R229, R7, R20, 0x1, P3 ;  /* 0x0000001407e57211 */ /* 0x000fe400018f0eff */
[C---:B------:R-:W-:Y:S02]  /*36e0*/  LEA R226, P3, R8.reuse, R152, 0x1 ;  /* 0x0000009808e27211 */ /* 0x040fe400078608ff */
[----:B------:R-:W-:Y:S02]  /*36f0*/  PRMT R66, RZ, 0x7610, R66 ;  /* 0x00007610ff427816 */ /* 0x000fe40000000042 */
[----:B------:R-:W-:Y:S01]  /*3700*/  LEA.HI.X.SX32 R227, R8, R20, 0x1, P3 ;  /* 0x0000001408e37211 */ /* 0x000fe200018f0eff */
[----:B------:R-:W-:Y:S01]  /*3710*/  IMAD R8, R21, 0x10, R8 ;  /* 0x0000001015087824 */ /* 0x000fe200078e0208 */
[----:B------:R-:W-:-:S02]  /*3720*/  PRMT R168, RZ, 0x7610, R168 ;  /* 0x00007610ffa87816 */ /* 0x000fc400000000a8 */
[----:B------:R-:W-:Y:S01]  /*3730*/  PRMT R170, RZ, 0x7610, R170 ;  /* 0x00007610ffaa7816 */ /* 0x000fe200000000aa */
[----:B------:R-:W-:Y:S01]  /*3740*/  IMAD R7, R21, 0x8, R8 ;  /* 0x0000000815077824 */ /* 0x000fe200078e0208 */
[----:B------:R-:W-:Y:S02]  /*3750*/  PRMT R172, RZ, 0x7610, R172 ;  /* 0x00007610ffac7816 */ /* 0x000fe400000000ac */
[----:B------:R-:W-:Y:S01]  /*3760*/  PRMT R166, RZ, 0x7610, R166 ;  /* 0x00007610ffa67816 */ /* 0x000fe200000000a6 */
[----:B0-----:R-:W0:Y:S02]  /*3770*/  SHFL.BFLY PT, R9, R18, 0x1, 0x1f ;  /* 0x0c201f0012097f89 */ /* 0x001e2400000e0000 */
[----:B0-----:R-:W-:Y:S02]  /*3780*/  FMNMX R9, R18, R9, !PT ;  /* 0x0000000912097209 */ /* 0x001fe40007800000 */
[----:B------:R-:W-:-:S03]  /*3790*/  PRMT R18, RZ, 0x7610, R18 ;  /* 0x00007610ff127816 */ /* 0x000fc60000000012 */
[----:B------:R0:W-:Y:S01]  /*37a0*/  @P0 STS [R84+0x8000], R9 ;  /* 0x0080000954000388 */ /* 0x0001e20000000800 */
[----:B------:R-:W-:Y:S01]  /*37b0*/  BAR.SYNC.DEFER_BLOCKING 0x0 ;  /* 0x0000000000007b1d */ /* 0x000fe20000010000 */
[----:B0-----:R-:W-:Y:S01]  /*37c0*/  IMAD R9, R21, UR9, RZ ;  /* 0x0000000915097c24 */ /* 0x001fe2000f8e02ff */
[----:B------:R-:W-:-:S04]  /*37d0*/  UIADD3 UR9, UPT, UPT, UR33, 0x38, URZ ;  /* 0x0000003821097890 */ /* 0x000fc8000fffe0ff */
[----:B------:R-:W-:-:S04]  /*37e0*/  LEA R224, P3, R9, R152, 0x1 ;  /* 0x0000009809e07211 */ /* 0x000fc800078608ff */
[----:B------:R-:W-:Y:S01]  /*37f0*/  LEA.HI.X.SX32 R225, R9, R20, 0x1, P3 ;  /* 0x0000001409e17211 */ /* 0x000fe200018f0eff */
[----:B------:R-:W-:Y:S01]  /*3800*/  IMAD R9, R21, UR9, RZ ;  /* 0x0000000915097c24 */ /* 0x000fe2000f8e02ff */
[----:B------:R-:W-:Y:S01]  /*3810*/  LEA R222, P3, R8, R152, 0x1 ;  /* 0x0000009808de7211 */ /* 0x000fe200078608ff */
[----:B------:R-:W-:-:S03]  /*3820*/  UIADD3 UR9, UPT, UPT, UR33, 0x58, URZ ;  /* 0x0000005821097890 */ /* 0x000fc6000fffe0ff */
[----:B------:R-:W-:Y:S01]  /*3830*/  LEA.HI.X.SX32 R223, R8, R20, 0x1, P3 ;  /* 0x0000001408df7211 */ /* 0x000fe200018f0eff */
[----:B------:R-:W-:Y:S01]  /*3840*/  IMAD R8, R21, 0x8, R7 ;  /* 0x0000000815087824 */ /* 0x000fe200078e0207 */
[C---:B------:R-:W-:Y:S01]  /*3850*/  LEA R220, P3, R7.reuse, R152, 0x1 ;  /* 0x0000009807dc7211 */ /* 0x040fe200078608ff */
[----:B------:R-:W0:Y:S03]  /*3860*/  LDS R164, [R87+UR4+0x8000] ;  /* 0x0080000457a47984 */ /* 0x000e260008000800 */
[----:B------:R-:W-:Y:S01]  /*3870*/  LEA.HI.X.SX32 R221, R7, R20, 0x1, P3 ;  /* 0x0000001407dd7211 */ /* 0x000fe200018f0eff */
[----:B------:R-:W-:Y:S01]  /*3880*/  BAR.SYNC.DEFER_BLOCKING 0x0 ;  /* 0x0000000000007b1d */ /* 0x000fe20000010000 */
[----:B------:R-:W-:-:S04]  /*3890*/  LEA R218, P3, R8, R152, 0x1 ;  /* 0x0000009808da7211 */ /* 0x000fc800078608ff */
[----:B------:R-:W-:Y:S01]  /*38a0*/  LEA.HI.X.SX32 R219, R8, R20, 0x1, P3 ;  /* 0x0000001408db7211 */ /* 0x000fe200018f0eff */
[----:B------:R-:W-:Y:S01]  /*38b0*/  IMAD R8, R21, 0x10, R8 ;  /* 0x0000001015087824 */ /* 0x000fe200078e0208 */
[----:B------:R-:W-:-:S04]  /*38c0*/  LEA R216, P3, R9, R152, 0x1 ;  /* 0x0000009809d87211 */ /* 0x000fc800078608ff */
[----:B------:R-:W-:Y:S01]  /*38d0*/  LEA.HI.X.SX32 R217, R9, R20, 0x1, P3 ;  /* 0x0000001409d97211 */ /* 0x000fe200018f0eff */
[----:B------:R-:W-:Y:S01]  /*38e0*/  IMAD R9, R21, UR9, RZ ;  /* 0x0000000915097c24 */ /* 0x000fe2000f8e02ff */
[----:B------:R-:W-:Y:S01]  /*38f0*/  LEA R214, P3, R8, R152, 0x1 ;  /* 0x0000009808d67211 */ /* 0x000fe200078608ff */
[----:B------:R-:W-:-:S03]  /*3900*/  UIADD3 UR9, UPT, UPT, UR33, 0x78, URZ ;  /* 0x0000007821097890 */ /* 0x000fc6000fffe0ff */
[----:B------:R-:W-:Y:S02]  /*3910*/  LEA.HI.X.SX32 R215, R8, R20, 0x1, P3 ;  /* 0x0000001408d77211 */ /* 0x000fe400018f0eff */
[----:B0-----:R-:W-:-:S05]  /*3920*/  FMNMX R164, R164, -INF , !PT ;  /* 0xff800000a4a47809 */ /* 0x001fca0007800000 */
[--C-:B------:R-:W-:Y:S01]  /*3930*/  FADD R13, R13, -R164.reuse ;  /* 0x800000a40d0d7221 */ /* 0x100fe20000000000 */
[--C-:B------:R-:W-:Y:S01]  /*3940*/  FADD R14, R14, -R164.reuse ;  /* 0x800000a40e0e7221 */ /* 0x100fe20000000000 */
[--C-:B------:R-:W-:Y:S01]  /*3950*/  FADD R15, R15, -R164.reuse ;  /* 0x800000a40f0f7221 */ /* 0x100fe20000000000 */
[--C-:B------:R-:W-:Y:S01]  /*3960*/  FADD R17, R17, -R164.reuse ;  /* 0x800000a411117221 */ /* 0x100fe20000000000 */
[----:B------:R-:W-:Y:S01]  /*3970*/  FMUL R4, R13, 1.4426950216293334961 ;  /* 0x3fb8aa3b0d047820 */ /* 0x000fe20000400000 */
[----:B------:R-:W-:Y:S01]  /*3980*/  FMUL R5, R14, 1.4426950216293334961 ;  /* 0x3fb8aa3b0e057820 */ /* 0x000fe20000400000 */
[----:B------:R-:W-:Y:S01]  /*3990*/  FMUL R15, R15, 1.4426950216293334961 ;  /* 0x3fb8aa3b0f0f7820 */ /* 0x000fe20000400000 */
[----:B------:R-:W-:Y:S01]  /*39a0*/  FMUL R17, R17, 1.4426950216293334961 ;  /* 0x3fb8aa3b11117820 */ /* 0x000fe20000400000 */
[--C-:B------:R-:W-:Y:S01]  /*39b0*/  FADD R16, R16, -R164.reuse ;  /* 0x800000a410107221 */ /* 0x100fe20000000000 */
[--C-:B------:R-:W-:Y:S01]  /*39c0*/  FADD R19, R19, -R164.reuse ;  /* 0x800000a413137221 */ /* 0x100fe20000000000 */
[----:B------:R-:W-:Y:S01]  /*39d0*/  MUFU.EX2 R4, R4 ;  /* 0x0000000400047308 */ /* 0x000fe20000000800 */
[--C-:B------:R-:W-:Y:S01]  /*39e0*/  FADD R10, R10, -R164.reuse ;  /* 0x800000a40a0a7221 */ /* 0x100fe20000000000 */
[----:B------:R-:W-:Y:S01]  /*39f0*/  FMUL R16, R16, 1.4426950216293334961 ;  /* 0x3fb8aa3b10107820 */ /* 0x000fe20000400000 */
[----:B------:R-:W-:Y:S01]  /*3a00*/  FMUL R19, R19, 1.4426950216293334961 ;  /* 0x3fb8aa3b13137820 */ /* 0x000fe20000400000 */
[----:B------:R-:W-:Y:S01]  /*3a10*/  FADD R11, R11, -R164 ;  /* 0x800000a40b0b7221 */ /* 0x000fe20000000000 */
[----:B------:R-:W-:-:S03]  /*3a20*/  FMUL R10, R10, 1.4426950216293334961 ;  /* 0x3fb8aa3b0a0a7820 */ /* 0x000fc60000400000 */
[----:B------:R-:W0:Y:S01]  /*3a30*/  MUFU.EX2 R5, R5 ;  /* 0x0000000500057308 */ /* 0x000e220000000800 */
[----:B------:R-:W-:-:S07]  /*3a40*/  FMUL R11, R11, 1.4426950216293334961 ;  /* 0x3fb8aa3b0b0b7820 */ /* 0x000fce0000400000 */
[----:B------:R-:W1:Y:S08]  /*3a50*/  MUFU.EX2 R6, R15 ;  /* 0x0000000f00067308 */ /* 0x000e700000000800 */
[----:B------:R-:W2:Y:S01]  /*3a60*/  MUFU.EX2 R17, R17 ;  /* 0x0000001100117308 */ /* 0x000ea20000000800 */
[----:B0-----:R-:W-:-:S07]  /*3a70*/  FADD R7, R4, R5 ;  /* 0x0000000504077221 */ /* 0x001fce0000000000 */
[----:B------:R-:W0:Y:S01]  /*3a80*/  MUFU.EX2 R16, R16 ;  /* 0x0000001000107308 */ /* 0x000e220000000800 */
[----:B-1----:R-:W-:Y:S01]  /*3a90*/  FADD R14, R6, R7 ;  /* 0x00000007060e7221 */ /* 0x002fe20000000000 */
[----:B------:R-:W-:-:S04]  /*3aa0*/  LEA R7, R21, R8, 0x3 ;  /* 0x0000000815077211 */ /* 0x000fc800078e18ff */
[----:B------:R-:W-:Y:S01]  /*3ab0*/  LEA R212, P3, R7, R152, 0x1 ;  /* 0x0000009807d47211 */ /* 0x000fe200078608ff */
[----:B------:R-:W-:Y:S01]  /*3ac0*/  IMAD R8, R21, 0x8, R7 ;  /* 0x0000000815087824 */ /* 0x000fe200078e0207 */
[----:B------:R-:W1:Y:S01]  /*3ad0*/  MUFU.EX2 R19, R19 ;  /* 0x0000001300137308 */ /* 0x000e620000000800 */
[----:B--2---:R-:W-:Y:S01]  /*3ae0*/  FADD R13, R17, R14 ;  /* 0x0000000e110d7221 */ /* 0x004fe20000000000 */
[----:B------:R-:W-:Y:S02]  /*3af0*/  LEA.HI.X.SX32 R213, R7, R20, 0x1, P3 ;  /* 0x0000001407d57211 */ /* 0x000fe400018f0eff */
[----:B------:R-:W-:-:S04]  /*3b00*/  LEA R210, P3, R8, R152, 0x1 ;  /* 0x0000009808d27211 */ /* 0x000fc800078608ff */
[----:B------:R-:W2:Y:S01]  /*3b10*/  MUFU.EX2 R10, R10 ;  /* 0x0000000a000a7308 */ /* 0x000ea20000000800 */
[----:B0-----:R-:W-:Y:S01]  /*3b20*/  FADD R14, R16, R13 ;  /* 0x0000000d100e7221 */ /* 0x001fe20000000000 */
[----:B------:R-:W-:Y:S01]  /*3b30*/  LEA.HI.X.SX32 R211, R8, R20, 0x1, P3 ;  /* 0x0000001408d37211 */ /* 0x000fe200018f0eff */
[----:B------:R-:W-:Y:S01]  /*3b40*/  IMAD R8, R21, 0x10, R8 ;  /* 0x0000001015087824 */ /* 0x000fe200078e0208 */
[----:B------:R-:W-:-:S03]  /*3b50*/  LEA R208, P3, R9, R152, 0x1 ;  /* 0x0000009809d07211 */ /* 0x000fc600078608ff */
[----:B------:R-:W-:Y:S01]  /*3b60*/  IMAD R7, R21, 0x8, R8 ;  /* 0x0000000815077824 */ /* 0x000fe200078e0208 */
[----:B------:R-:W0:Y:S01]  /*3b70*/  MUFU.EX2 R11, R11 ;  /* 0x0000000b000b7308 */ /* 0x000e220000000800 */
[----:B-1----:R-:W-:Y:S01]  /*3b80*/  FADD R13, R19, R14 ;  /* 0x0000000e130d7221 */ /* 0x002fe20000000000 */
[----:B------:R-:W-:Y:S01]  /*3b90*/  LEA.HI.X.SX32 R209, R9, R20, 0x1, P3 ;  /* 0x0000001409d17211 */ /* 0x000fe200018f0eff */
[----:B------:R-:W-:Y:S01]  /*3ba0*/  IMAD R9, R21, UR9, RZ ;  /* 0x0000000915097c24 */ /* 0x000fe2000f8e02ff */
[----:B------:R-:W-:Y:S01]  /*3bb0*/  LEA R206, P3, R8, R152, 0x1 ;  /* 0x0000009808ce7211 */ /* 0x000fe200078608ff */
[----:B------:R-:W-:-:S03]  /*3bc0*/  UIADD3 UR9, UPT, UPT, UR33, 0x98, URZ ;  /* 0x0000009821097890 */ /* 0x000fc6000fffe0ff */
[----:B------:R-:W-:Y:S01]  /*3bd0*/  LEA.HI.X.SX32 R207, R8, R20, 0x1, P3 ;  /* 0x0000001408cf7211 */ /* 0x000fe200018f0eff */
[----:B--2---:R-:W-:Y:S01]  /*3be0*/  FADD R14, R10, R13 ;  /* 0x0000000d0a0e7221 */ /* 0x004fe20000000000 */
[----:B------:R-:W-:Y:S01]  /*3bf0*/  LEA R204, P3, R7, R152, 0x1 ;  /* 0x0000009807cc7211 */ /* 0x000fe200078608ff */
[----:B------:R-:W-:-:S03]  /*3c00*/  IMAD R8, R21, 0x8, R7 ;  /* 0x0000000815087824 */ /* 0x000fc600078e0207 */
[----:B------:R-:W-:Y:S02]  /*3c10*/  LEA.HI.X.SX32 R205, R7, R20, 0x1, P3 ;  /* 0x0000001407cd7211 */ /* 0x000fe400018f0eff */
[----:B------:R-:W-:Y:S01]  /*3c20*/  LEA R202, P3, R8, R152, 0x1 ;  /* 0x0000009808ca7211 */ /* 0x000fe200078608ff */
[----:B0-----:R-:W-:-:S03]  /*3c30*/  FADD R14, R11, R14 ;  /* 0x0000000e0b0e7221 */ /* 0x001fc60000000000 */
[----:B------:R-:W-:Y:S01]  /*3c40*/  LEA.HI.X.SX32 R203, R8, R20, 0x1, P3 ;  /* 0x0000001408cb7211 */ /* 0x000fe200018f0eff */
[----:B------:R-:W-:Y:S01]  /*3c50*/  IMAD R8, R21, 0x10, R8 ;  /* 0x0000001015087824 */ /* 0x000fe200078e0208 */
[----:B------:R-:W0:Y:S01]  /*3c60*/  SHFL.BFLY PT, R13, R14, 0x10, 0x1f ;  /* 0x0e001f000e0d7f89 */ /* 0x000e2200000e0000 */
[----:B------:R-:W-:Y:S02]  /*3c70*/  LEA R200, P3, R9, R152, 0x1 ;  /* 0x0000009809c87211 */ /* 0x000fe400078608ff */
[----:B------:R-:W-:Y:S02]  /*3c80*/  IMAD R7, R21, 0x8, R8 ;  /* 0x0000000815077824 */ /* 0x000fe400078e0208 */
[----:B------:R-:W-:Y:S01]  /*3c90*/  LEA.HI.X.SX32 R201, R9, R20, 0x1, P3 ;  /* 0x0000001409c97211 */ /* 0x000fe200018f0eff */
[----:B------:R-:W-:Y:S01]  /*3ca0*/  IMAD R9, R21, UR9, RZ ;  /* 0x0000000915097c24 */ /* 0x000fe2000f8e02ff */
[----:B------:R-:W-:Y:S01]  /*3cb0*/  LEA R198, P3, R8, R152, 0x1 ;  /* 0x0000009808c67211 */ /* 0x000fe200078608ff */
[----:B------:R-:W-:-:S03]  /*3cc0*/  UIADD3 UR9, UPT, UPT, UR33, 0xb8, URZ ;  /* 0x000000b821097890 */ /* 0x000fc6000fffe0ff */
[----:B------:R-:W-:Y:S01]  /*3cd0*/  LEA.HI.X.SX32 R199, R8, R20, 0x1, P3 ;  /* 0x0000001408c77211 */ /* 0x000fe200018f0eff */
[----:B------:R-:W-:Y:S01]  /*3ce0*/  IMAD R8, R21, 0x8, R7 ;  /* 0x0000000815087824 */ /* 0x000fe200078e0207 */
[----:B------:R-:W-:-:S04]  /*3cf0*/  LEA R196, P3, R7, R152, 0x1 ;  /* 0x0000009807c47211 */ /* 0x000fc800078608ff */
[----:B------:R-:W-:Y:S02]  /*3d00*/  LEA.HI.X.SX32 R197, R7, R20, 0x1, P3 ;  /* 0x0000001407c57211 */ /* 0x000fe400018f0eff */
[----:B------:R-:W-:-:S04]  /*3d10*/  LEA R194, P3, R8, R152, 0x1 ;  /* 0x0000009808c27211 */ /* 0x000fc800078608ff */
[----:B------:R-:W-:Y:S01]  /*3d20*/  LEA.HI.X.SX32 R195, R8, R20, 0x1, P3 ;  /* 0x0000001408c37211 */ /* 0x000fe200018f0eff */
[----:B0-----:R-:W-:Y:S01]  /*3d30*/  FADD R13, R14, R13 ;  /* 0x0000000d0e0d7221 */ /* 0x001fe20000000000 */
[----:B------:R-:W-:Y:S01]  /*3d40*/  LEA R192, P3, R9, R152, 0x1 ;  /* 0x0000009809c07211 */ /* 0x000fe200078608ff */
[----:B------:R-:W-:Y:S01]  /*3d50*/  IMAD R8, R21, 0x10, R8 ;  /* 0x0000001015087824 */ /* 0x000fe200078e0208 */
[----:B------:R-:W-:Y:S02]  /*3d60*/  PRMT R14, RZ, 0x7610, R14 ;  /* 0x00007610ff0e7816 */ /* 0x000fe4000000000e */
[----:B------:R-:W-:Y:S01]  /*3d70*/  @!P5 STS [R86+UR4+0x8000], R13 ;  /* 0x0080000d5600d988 */ /* 0x000fe20008000804 */
[----:B------:R-:W-:Y:S01]  /*3d80*/  LEA.HI.X.SX32 R193, R9, R20, 0x1, P3 ;  /* 0x0000001409c17211 */ /* 0x000fe200018f0eff */
[C---:B------:R-:W-:Y:S01]  /*3d90*/  IMAD R7, R21.reuse, 0x8, R8 ;  /* 0x0000000815077824 */ /* 0x040fe200078e0208 */
[----:B------:R-:W-:Y:S01]  /*3da0*/  BAR.SYNC.DEFER_BLOCKING 0x0 ;  /* 0x0000000000007b1d */ /* 0x000fe20000010000 */
[----:B------:R-:W-:Y:S01]  /*3db0*/  LEA R190, P3, R8, R152, 0x1 ;  /* 0x0000009808be7211 */ /* 0x000fe200078608ff */
[----:B------:R-:W-:Y:S01]  /*3dc0*/  IMAD R9, R21, UR9, RZ ;  /* 0x0000000915097c24 */ /* 0x000fe2000f8e02ff */
[----:B------:R-:W-:-:S02]  /*3dd0*/  UIADD3 UR9, UPT, UPT, UR33, 0xd8, URZ ;  /* 0x000000d821097890 */ /* 0x000fc4000fffe0ff */
[----:B------:R-:W-:Y:S01]  /*3de0*/  LEA.HI.X.SX32 R191, R8, R20, 0x1, P3 ;  /* 0x0000001408bf7211 */ /* 0x000fe200018f0eff */
[----:B------:R-:W-:Y:S01]  /*3df0*/  IMAD R8, R21, 0x8, R7 ;  /* 0x0000000815087824 */ /* 0x000fe200078e0207 */
[----:B------:R-:W-:-:S04]  /*3e00*/  LEA R188, P3, R7, R152, 0x1 ;  /* 0x0000009807bc7211 */ /* 0x000fc800078608ff */
[----:B------:R-:W-:Y:S02]  /*3e10*/  LEA.HI.X.SX32 R189, R7, R20, 0x1, P3 ;  /* 0x0000001407bd7211 */ /* 0x000fe400018f0eff */
[----:B------:R-:W-:-:S04]  /*3e20*/  LEA R186, P3, R8, R152, 0x1 ;  /* 0x0000009808ba7211 */ /* 0x000fc800078608ff */
[----:B------:R-:W-:Y:S01]  /*3e30*/  LEA.HI.X.SX32 R187, R8, R20, 0x1, P3 ;  /* 0x0000001408bb7211 */ /* 0x000fe200018f0eff */
[----:B------:R-:W-:Y:S01]  /*3e40*/  IMAD R8, R21, 0x10, R8 ;  /* 0x0000001015087824 */ /* 0x000fe200078e0208 */
[----:B------:R-:W-:-:S03]  /*3e50*/  LEA R182, P3, R9, R152, 0x1 ;  /* 0x0000009809b67211 */ /* 0x000fc600078608ff */
[----:B------:R-:W-:Y:S01]  /*3e60*/  IMAD R7, R21, 0x8, R8 ;  /* 0x0000000815077824 */ /* 0x000fe200078e0208 */
[----:B------:R-:W-:Y:S01]  /*3e70*/  LEA.HI.X.SX32 R183, R9, R20, 0x1, P3 ;  /* 0x0000001409b77211 */ /* 0x000fe200018f0eff */
[----:B------:R-:W0:Y:S01]  /*3e80*/  @!P6 LDS R12, [R84+0x8000] ;  /* 0x00800000540ce984 */ /* 0x000e220000000800 */
[C---:B------:R-:W-:Y:S01]  /*3e90*/  LEA R180, P3, R8.reuse, R152, 0x1 ;  /* 0x0000009808b47211 */ /* 0x040fe200078608ff */
[C---:B------:R-:W-:Y:S01]  /*3ea0*/  IMAD R9, R21.reuse, UR9, RZ ;  /* 0x0000000915097c24 */ /* 0x040fe2000f8e02ff */
[----:B------:R-:W-:Y:S02]  /*3eb0*/  UIADD3 UR9, UPT, UPT, UR33, 0xf8, URZ ;  /* 0x000000f821097890 */ /* 0x000fe4000fffe0ff */
[----:B------:R-:W-:Y:S01]  /*3ec0*/  LEA.HI.X.SX32 R181, R8, R20, 0x1, P3 ;  /* 0x0000001408b57211 */ /* 0x000fe200018f0eff */
[----:B------:R-:W-:Y:S01]  /*3ed0*/  IMAD R8, R21, 0x8, R7 ;  /* 0x0000000815087824 */ /* 0x000fe200078e0207 */
[----:B------:R-:W-:-:S04]  /*3ee0*/  LEA R178, P3, R7, R152, 0x1 ;  /* 0x0000009807b27211 */ /* 0x000fc800078608ff */
[----:B------:R-:W-:Y:S02]  /*3ef0*/  LEA.HI.X.SX32 R179, R7, R20, 0x1, P3 ;  /* 0x0000001407b37211 */ /* 0x000fe400018f0eff */
[----:B------:R-:W-:-:S04]  /*3f00*/  LEA R162, P3, R8, R152, 0x1 ;  /* 0x0000009808a27211 */ /* 0x000fc800078608ff */
[----:B------:R-:W-:Y:S02]  /*3f10*/  LEA.HI.X.SX32 R163, R8, R20, 0x1, P3 ;  /* 0x0000001408a37211 */ /* 0x000fe400018f0eff */
[----:B------:R-:W-:Y:S02]  /*3f20*/  LEA R160, P3, R9, R152, 0x1 ;  /* 0x0000009809a07211 */ /* 0x000fe400078608ff */
[----:B------:R-:W-:Y:S02]  /*3f30*/  LEA R8, R21, R8, 0x4 ;  /* 0x0000000815087211 */ /* 0x000fe400078e20ff */
[----:B------:R-:W-:Y:S01]  /*3f40*/  LEA.HI.X.SX32 R161, R9, R20, 0x1, P3 ;  /* 0x0000001409a17211 */ /* 0x000fe200018f0eff */
[C---:B------:R-:W-:Y:S01]  /*3f50*/  IMAD R9, R21.reuse, UR9, RZ ;  /* 0x0000000915097c24 */ /* 0x040fe2000f8e02ff */
[----:B------:R-:W-:Y:S01]  /*3f60*/  LEA R158, P3, R8, R152, 0x1 ;  /* 0x00000098089e7211 */ /* 0x000fe200078608ff */
[----:B------:R-:W-:-:S03]  /*3f70*/  IMAD R7, R21, 0x8, R8 ;  /* 0x0000000815077824 */ /* 0x000fc600078e0208 */
[----:B------:R-:W-:Y:S01]  /*3f80*/  LEA.HI.X.SX32 R159, R8, R20, 0x1, P3 ;  /* 0x00000014089f7211 */ /* 0x000fe200018f0eff */
[----:B------:R-:W-:Y:S01]  /*3f90*/  IMAD R8, R21, 0x8, R7 ;  /* 0x0000000815087824 */ /* 0x000fe200078e0207 */
[----:B------:R-:W-:-:S04]  /*3fa0*/  LEA R156, P3, R7, R152, 0x1 ;  /* 0x00000098079c7211 */ /* 0x000fc800078608ff */
[----:B------:R-:W-:Y:S02]  /*3fb0*/  LEA.HI.X.SX32 R157, R7, R20, 0x1, P3 ;  /* 0x00000014079d7211 */ /* 0x000fe400018f0eff */
[C---:B------:R-:W-:Y:S01]  /*3fc0*/  LEA R154, P3, R8.reuse, R152, 0x1 ;  /* 0x00000098089a7211 */ /* 0x040fe200078608ff */
[----:B0-----:R-:W0:Y:S03]  /*3fd0*/  SHFL.BFLY PT, R13, R12, 0x1, 0x1f ;  /* 0x0c201f000c0d7f89 */ /* 0x001e2600000e0000 */
[----:B------:R-:W-:Y:S02]  /*3fe0*/  LEA.HI.X.SX32 R155, R8, R20, 0x1, P3 ;  /* 0x00000014089b7211 */ /* 0x000fe400018f0eff */
[----:B------:R-:W-:Y:S02]  /*3ff0*/  LEA R152, P3, R9, R152, 0x1 ;  /* 0x0000009809987211 */ /* 0x000fe400078608ff */
[----:B------:R-:W-:-:S02]  /*4000*/  PRMT R8, RZ, 0x7610, R8 ;  /* 0x00007610ff087816 */ /* 0x000fc40000000008 */
[----:B------:R-:W-:Y:S02]  /*4010*/  LEA.HI.X.SX32 R153, R9, R20, 0x1, P3 ;  /* 0x0000001409997211 */ /* 0x000fe400018f0eff */
[----:B------:R-:W-:Y:S01]  /*4020*/  PRMT R20, RZ, 0x7610, R20 ;  /* 0x00007610ff147816 */ /* 0x000fe20000000014 */
[----:B0-----:R-:W-:Y:S01]  /*4030*/  FADD R13, R12, R13 ;  /* 0x0000000d0c0d7221 */ /* 0x001fe20000000000 */
[----:B------:R-:W-:-:S04]  /*4040*/  PRMT R12, RZ, 0x7610, R12 ;  /* 0x00007610ff0c7816 */ /* 0x000fc8000000000c */
[----:B------:R-:W-:Y:S01]  /*4050*/  @P0 STS [R84+0x8000], R13 ;  /* 0x0080000d54000388 */ /* 0x000fe20000000800 */
[----:B------:R-:W-:Y:S06]  /*4060*/  BAR.SYNC.DEFER_BLOCKING 0x0 ;  /* 0x0000000000007b1d */ /* 0x000fec0000010000 */
[----:B------:R-:W2:Y:S04]  /*4070*/  @P1 LDG.E.U16 R12, desc[UR10][R228.64] ;  /* 0x0000000ae40c1981 */ /* 0x000ea8000c1e1500 */
[----:B------:R-:W3:Y:S04]  /*4080*/  @P1 LDG.E.U16 R14, desc[UR10][R226.64] ;  /* 0x0000000ae20e1981 */ /* 0x000ee8000c1e1500 */
[----:B------:R-:W4:Y:S04]  /*4090*/  @P1 LDG.E.U16 R18, desc[UR10][R224.64] ;  /* 0x0000000ae0121981 */ /* 0x000f28000c1e1500 */
[----:B------:R-:W5:Y:S04]  /*40a0*/  @P1 LDG.E.U16 R20, desc[UR10][R222.64] ;  /* 0x0000000ade141981 */ /* 0x000f68000c1e1500 */
        /* <DEDUP_REMOVED lines=28> */
[----:B------:R-:W0:Y:S01]  /*4270*/  LDS R165, [R87+UR4+0x8000] ;  /* 0x0080000457a57984 */ /* 0x000e220008000800 */
[----:B------:R-:W-:Y:S01]  /*4280*/  BAR.SYNC.DEFER_BLOCKING 0x0 ;  /* 0x0000000000007b1d */ /* 0x000fe20000010000 */
[----:B------:R-:W-:-:S04]  /*4290*/  UIADD3 UR9, UPT, UPT, UR5, 0x100, URZ ;  /* 0x0000010005097890 */ /* 0x000fc8000fffe0ff */
[----:B------:R-:W-:Y:S01]  /*42a0*/  UIADD3 UR12, UPT, UPT, UR12, UR9, URZ ;  /* 0x000000090c0c7290 */ /* 0x000fe2000fffe0ff */
[----:B------:R-:W-:-:S03]  /*42b0*/  F2FP.BF16.F32.PACK_AB R4, R5, R4 ;  /* 0x000000040504723e */ /* 0x000fc600000010ff */
[----:B------:R-:W-:Y:S01]  /*42c0*/  ULEA UR72, UR72, UR12, 0x1 ;  /* 0x0000000c48487291 */ /* 0x000fe2000f8e08ff */
[----:B------:R-:W-:Y:S02]  /*42d0*/  F2FP.BF16.F32.PACK_AB R5, R17, R6 ;  /* 0x000000061105723e */ /* 0x000fe400000010ff */
[----:B------:R-:W-:Y:S02]  /*42e0*/  F2FP.BF16.F32.PACK_AB R6, R19, R16 ;  /* 0x000000101306723e */ /* 0x000fe400000010ff */
[----:B------:R-:W-:Y:S01]  /*42f0*/  F2FP.BF16.F32.PACK_AB R7, R11, R10 ;  /* 0x0000000a0b07723e */ /* 0x000fe200000010ff */
[----:B--2---:R-:W-:Y:S04]  /*4300*/  STS.U16 [R83+UR4+0x8200], R12 ;  /* 0x0082000c53007988 */ /* 0x004fe80008000404 */
[----:B---3--:R-:W-:Y:S04]  /*4310*/  STS.U16 [R83+UR4+0x8400], R14 ;  /* 0x0084000e53007988 */ /* 0x008fe80008000404 */
[----:B----4-:R-:W-:Y:S04]  /*4320*/  STS.U16 [R83+UR4+0x8600], R18 ;  /* 0x0086001253007988 */ /* 0x010fe80008000404 */
[----:B-----5:R-:W-:Y:S04]  /*4330*/  STS.U16 [R83+UR4+0x8800], R20 ;  /* 0x0088001453007988 */ /* 0x020fe80008000404 */
        /* <DEDUP_REMOVED lines=27> */
[----:B------:R2:W-:Y:S01]  /*44f0*/  STS.U16 [R83+UR4+0xb800], R166 ;  /* 0x00b800a653007988 */ /* 0x0005e20008000404 */
[----:B-1----:R-:W-:-:S04]  /*4500*/  FADD R8, -R164, -INF ;  /* 0xff800000a4087421 */ /* 0x002fc80000000100 */
[----:B--2---:R-:W-:Y:S01]  /*4510*/  FMUL R166, R8, 1.4426950216293334961 ;  /* 0x3fb8aa3b08a67820 */ /* 0x004fe20000400000 */
[----:B0-----:R-:W-:Y:S06]  /*4520*/  @!P1 BRA `(.L_x_9) ;  /* 0x0000000000089947 */ /* 0x001fec0003800000 */
[----:B------:R0:W-:Y:S01]  /*4530*/  STTM.16dp32bit_t0_t15.x4 tmem[UR72], R4 ;  /* 0x00000004000079ed */ /* 0x0001e20008900048 */
[----:B------:R0:W-:Y:S02]  /*4540*/  STTM.16dp32bit_t16_t31.x4 tmem[UR72+0x4], R4 ;  /* 0x00000404000079ed */ /* 0x0001e40008920048 */
.L_x_9:
[----:B------:R-:W1:Y:S02]  /*4550*/  FENCE.VIEW.ASYNC.T ;  /* 0x00000000000073c6 */ /* 0x000e640000000200 */
[----:B-1----:R-:W-:Y:S06]  /*4560*/  BAR.SYNC.DEFER_BLOCKING 0x0 ;  /* 0x0000000000007b1d */ /* 0x002fec0000010000 */
[----:B------:R-:W1:Y:S01]  /*4570*/  MUFU.EX2 R166, R166 ;  /* 0x000000a600a67308 */ /* 0x000e620000000800 */
[----:B0-----:R-:W0:Y:S01]  /*4580*/  LDTM.16dp32bit_t0_t15.x64 R4, tmem[UR6] ;  /* 0x00000006000479ee */ /* 0x001e220008b00000 */
[----:B------:R-:W2:Y:S01]  /*4590*/  LDTM.16dp32bit_t16_t31.x64 R4, tmem[UR6+0x40] ;  /* 0x00004006000479ee */ /* 0x000ea20008b20000 */
[----:B------:R-:W-:Y:S01]  /*45a0*/  NOP ;  /* 0x0000000000007918 */ /* 0x000fe20000000000 */
[----:B------:R-:W-:Y:S05]  /*45b0*/  @!P1 BRA `(.L_x_10) ;  /* 0x0000000400089947 */ /* 0x000fea0003800000 */
[C---:B012---:R-:W-:Y:S01]  /*45c0*/  FMUL R4, R166.reuse, R4 ;  /* 0x00000004a6047220 */ /* 0x047fe20000400000 */
[C---:B------:R-:W-:Y:S01]  /*45d0*/  FMUL R5, R166.reuse, R5 ;  /* 0x00000005a6057220 */ /* 0x040fe20000400000 */
        /* <DEDUP_REMOVED lines=61> */
[----:B------:R-:W-:-:S04]  /*49b0*/  FMUL R67, R166, R67 ;  /* 0x00000043a6437220 */ /* 0x000fc80000400000 */
[----:B------:R3:W-:Y:S01]  /*49c0*/  STTM.16dp32bit_t0_t15.x64 tmem[UR6], R4 ;  /* 0x00000004000079ed */ /* 0x0007e20008b00006 */
[----:B------:R3:W-:Y:S02]  /*49d0*/  STTM.16dp32bit_t16_t31.x64 tmem[UR6+0x40], R4 ;  /* 0x00004004000079ed */ /* 0x0007e40008b20006 */
.L_x_10:
[----:B--2---:R-:W2:Y:S02]  /*49e0*/  FENCE.VIEW.ASYNC.T ;  /* 0x00000000000073c6 */ /* 0x004ea40000000200 */
[----:B--2---:R-:W-:Y:S01]  /*49f0*/  BAR.SYNC.DEFER_BLOCKING 0x0 ;  /* 0x0000000000007b1d */ /* 0x004fe20000010000 */
[----:B-1----:R-:W-:Y:S01]  /*4a00*/  FADD R165, R166, R165 ;  /* 0x000000a5a6a57221 */ /* 0x002fe20000000000 */
[----:B------:R-:W-:Y:S01]  /*4a10*/  UIADD3 UR56, UPT, UPT, UR4, 0x14000, URZ ;  /* 0x0001400004387890 */ /* 0x000fe2000fffe0ff */
[----:B------:R-:W-:-:S03]  /*4a20*/  FSEL R184, R164, -INF , P1 ;  /* 0xff800000a4b87808 */ /* 0x000fc60000800000 */
[----:B------:R-:W-:Y:S01]  /*4a30*/  FSEL R164, R165, 1, P1 ;  /* 0x3f800000a5a47808 */ /* 0x000fe20000800000 */
[----:B------:R1:W-:Y:S06]  /*4a40*/  MEMBAR.ALL.CTA ;  /* 0x0000000000007992 */ /* 0x0003ec0000008000 */
[----:B-1----:R-:W1:Y:S02]  /*4a50*/  FENCE.VIEW.ASYNC.S ;  /* 0x00000000000073c6 */ /* 0x002e640000000000 */
[----:B-1----:R-:W-:Y:S06]  /*4a60*/  BAR.SYNC.DEFER_BLOCKING 0x0 ;  /* 0x0000000000007b1d */ /* 0x002fec0000010000 */
[----:B------:R-:W-:Y:S05]  /*4a70*/  @!P2 BRA `(.L_x_11) ;  /* 0x000000000064a947 */ /* 0x000fea0003800000 */
[----:B------:R-:W-:Y:S01]  /*4a80*/  UIADD3 UR12, UPT, UPT, UR4, 0x8000, URZ ;  /* 0x00008000040c7890 */ /* 0x000fe2000fffe0ff */
[----:B------:R-:W-:Y:S01]  /*4a90*/  BSSY.RECONVERGENT B0, `(.L_x_12) ;  /* 0x0000016000007945 */ /* 0x000fe20003800200 */
[----:B------:R-:W-:Y:S02]  /*4aa0*/  ELECT P1, URZ, PT ;  /* 0x0000000000ff782f */ /* 0x000fe40003820000 */
[----:B------:R-:W-:Y:S01]  /*4ab0*/  USHF.R.U32.HI UR12, URZ, 0x4, UR12 ;  /* 0x00000004ff0c7899 */ /* 0x000fe2000801160c */
[----:B------:R-:W-:Y:S01]  /*4ac0*/  UMOV UR16, 0xfffffffe ;  /* 0xfffffffe00107882 */ /* 0x000fe20000000000 */
[----:B------:R-:W-:Y:S02]  /*4ad0*/  UMOV UR17, 0x7fffbfdf ;  /* 0x7fffbfdf00117882 */ /* 0x000fe40000000000 */
[----:B------:R-:W-:Y:S01]  /*4ae0*/  USGXT.U32 UR12, UR12, 0xe ;  /* 0x0000000e0c0c789a */ /* 0x000fe20008000000 */
[----:B------:R-:W-:Y:S01]  /*4af0*/  UMOV UR13, URZ ;  /* 0x000000ff000d7c82 */ /* 0x000fe20008000000 */
[----:B------:R-:W-:-:S02]  /*4b00*/  UIADD3 UR14, UPT, UPT, UR5, 0x108, URZ ;  /* 0x00000108050e7890 */ /* 0x000fc4000fffe0ff */
[----:B------:R-:W-:Y:S01]  /*4b10*/  UIADD3.64 UR16, UPT, UPT, UR12, -UR16, URZ ;  /* 0x800000100c107297 */ /* 0x000fe2000fffe0ff */
[----:B------:R-:W-:Y:S01]  /*4b20*/  UMOV UR18, 0x0 ;  /* 0x0000000000127882 */ /* 0x000fe20000000000 */
[----:B------:R-:W-:Y:S01]  /*4b30*/  UMOV UR19, 0x4400490 ;  /* 0x0440049000137882 */ /* 0x000fe20000000000 */
[----:B------:R-:W-:Y:S01]  /*4b40*/  UMOV UR13, 0x80004020 ;  /* 0x80004020000d7882 */ /* 0x000fe20000000000 */
[----:B------:R-:W-:Y:S01]  /*4b50*/  UMOV UR20, 0x0 ;  /* 0x0000000000147882 */ /* 0x000fe20000000000 */
[----:B------:R-:W-:Y:S01]  /*4b60*/  UMOV UR21, 0x4400490 ;  /* 0x0440049000157882 */ /* 0x000fe20000000000 */
[----:B------:R1:W-:Y:S03]  /*4b70*/  UTCHMMA tmem[UR9], gdesc[UR12], tmem[UR5], tmem[UR18], idesc[UR19], UPT ;  /* 0x00ff120c090079ea */ /* 0x0003e6000b800005 */
[----:B------:R1:W-:Y:S01]  /*4b80*/  UTCHMMA tmem[UR14], gdesc[UR16], tmem[UR5], tmem[UR20], idesc[UR21], UPT ;  /* 0x00ff14100e0079ea */ /* 0x0003e2000b800005 */
[----:B------:R-:W-:Y:S05]  /*4b90*/  @!P1 BRA `(.L_x_13) ;  /* 0x0000000000149947 */ /* 0x000fea0003800000 */
[----:B-1----:R-:W-:Y:S01]  /*4ba0*/  UMOV UR12, UR56 ;  /* 0x00000038000c7c82 */ /* 0x002fe20008000000 */
[----:B------:R-:W-:Y:S02]  /*4bb0*/  UMOV UR13, URZ ;  /* 0x000000ff000d7c82 */ /* 0x000fe40008000000 */
[----:B------:R-:W-:Y:S02]  /*4bc0*/  UMOV UR12, UR12 ;  /* 0x0000000c000c7c82 */ /* 0x000fe40008000000 */
[----:B------:R2:W-:Y:S01]  /*4bd0*/  UTCBAR [UR12], URZ ;  /* 0x000000ff0c0073e9 */ /* 0x0005e200080000ff */
[----:B------:R-:W-:Y:S02]  /*4be0*/  NOP ;  /* 0x0000000000007918 */ /* 0x000fe40000000000 */
.L_x_13:
[----:B-12---:R-:W-:Y:S05]  /*4bf0*/  BSYNC.RECONVERGENT B0 ;  /* 0x0000000000007941 */ /* 0x006fea0003800200 */
.L_x_12:
[----:B------:R-:W-:Y:S05]  /*4c00*/  BRA `(.L_x_14) ;  /* 0x0000000000087947 */ /* 0x000fea0003800000 */
.L_x_11:
[----:B------:R-:W-:-:S13]  /*4c10*/  ISETP.GE.AND P1, PT, R85, RZ, PT ;  /* 0x000000ff5500720c */ /* 0x000fda0003f26270 */
[----:B------:R-:W-:Y:S05]  /*4c20*/  @!P1 BRA `(.L_x_15) ;  /* 0x0000002400989947 */ /* 0x000fea0003800000 */
.L_x_14:
[----:B0--3--:R-:W-:Y:S01]  /*4c30*/  IMAD.U32 R4, RZ, RZ, UR4 ;  /* 0x00000004ff047e24 */ /* 0x009fe2000f8e00ff */
[----:B------:R-:W-:Y:S01]  /*4c40*/  USHF.R.U32.HI UR70, URZ, 0x4, UR15 ;  /* 0x00000004ff467899 */ /* 0x000fe2000801160f */
[----:B------:R-:W-:Y:S01]  /*4c50*/  IMAD.U32 R165, RZ, RZ, UR4 ;  /* 0x00000004ffa57e24 */ /* 0x000fe2000f8e00ff */
[----:B------:R-:W0:Y:S01]  /*4c60*/  LDC R172, c[0x0][0x3d4] ;  /* 0x0000f500ffac7b82 */ /* 0x000e220000000800 */
[----:B------:R-:W-:Y:S01]  /*4c70*/  UMOV UR31, URZ ;  /* 0x000000ff001f7c82 */ /* 0x000fe20008000000 */
[----:B------:R-:W-:Y:S01]  /*4c80*/  SHF.R.U32.HI R166, RZ, 0x4, R4 ;  /* 0x00000004ffa67819 */ /* 0x000fe20000011604 */
[----:B------:R-:W-:Y:S01]  /*4c90*/  VIADD R4, R165, 0x10000 ;  /* 0x00010000a5047836 */ /* 0x000fe20000000000 */
[----:B------:R-:W-:Y:S01]  /*4ca0*/  USGXT.U32 UR70, UR70, 0xe ;  /* 0x0000000e4646789a */ /* 0x000fe20008000000 */
[----:B------:R-:W-:Y:S01]  /*4cb0*/  IMAD.MOV.U32 R233, RZ, RZ, RZ ;  /* 0x000000ffffe97224 */ /* 0x000fe200078e00ff */
[----:B------:R-:W-:Y:S01]  /*4cc0*/  SGXT.U32 R166, R166, 0xe ;  /* 0x0000000ea6a6781a */ /* 0x000fe20000000000 */
[----:B------:R-:W-:Y:S01]  /*4cd0*/  IMAD.SHL.U32 R167, R167, 0x20, RZ ;  /* 0x00000020a7a77824 */ /* 0x000fe200078e00ff */
[----:B------:R-:W-:Y:S01]  /*4ce0*/  SHF.R.U32.HI R4, RZ, 0x4, R4 ;  /* 0x00000004ff047819 */ /* 0x000fe20000011604 */
[----:B------:R-:W-:Y:S01]  /*4cf0*/  UIADD3 UR42, UP2, UPT, UR70, 0x2, URZ ;  /* 0x00000002462a7890 */ /* 0x000fe2000ff5e0ff */
[----:B------:R-:W-:Y:S01]  /*4d00*/  IADD3 R5, P1, PT, R166, 0x80, RZ ;  /* 0x00000080a6057810 */ /* 0x000fe20007f3e0ff */
[----:B------:R-:W-:Y:S01]  /*4d10*/  UMOV UR64, 0xfffffffe ;  /* 0xfffffffe00407882 */ /* 0x000fe20000000000 */
[----:B------:R-:W-:Y:S01]  /*4d20*/  SGXT.U32 R232, R4, 0xe ;  /* 0x0000000e04e8781a */ /* 0x000fe20000000000 */
[----:B------:R-:W-:Y:S01]  /*4d30*/  IMAD.MOV.U32 R4, RZ, RZ, RZ ;  /* 0x000000ffff047224 */ /* 0x000fe200078e00ff */
[C---:B------:R-:W-:Y:S01]  /*4d40*/  IADD3 R6, P2, PT, R5.reuse, 0x80, RZ ;  /* 0x0000008005067810 */ /* 0x040fe20007f5e0ff */
[----:B------:R-:W-:Y:S01]  /*4d50*/  UIADD3.X UR43, UPT, UPT, UR31, 0x40004040, URZ, UP2, !UPT ;  /* 0x400040401f2b7890 */ /* 0x000fe200097fe4ff */
[C---:B------:R-:W-:Y:S01]  /*4d60*/  IADD3 R7, P3, PT, R5.reuse, 0x100, RZ ;  /* 0x0000010005077810 */ /* 0x040fe20007f7e0ff */
[----:B------:R-:W-:Y:S01]  /*4d70*/  UISETP.NE.U32.AND UP2, UPT, UR33, URZ, UPT ;  /* 0x000000ff2100728c */ /* 0x000fe2000bf45070 */
[----:B------:R-:W-:Y:S01]  /*4d80*/  IADD3.X R4, PT, PT, R4, 0x40004040, RZ, P1, !PT ;  /* 0x4000404004047810 */ /* 0x000fe20000ffe4ff */
[----:B------:R-:W-:Y:S01]  /*4d90*/  UIADD3.64 UR46, UPT, UPT, UR42, 0x2, URZ ;  /* 0x000000022a2e7897 */ /* 0x000fe2000fffe0ff */
[C---:B------:R-:W-:Y:S01]  /*4da0*/  IADD3 R8, P1, PT, R5.reuse, 0x180, RZ ;  /* 0x0000018005087810 */ /* 0x040fe20007f3e0ff */
[----:B------:R-:W-:Y:S01]  /*4db0*/  UIADD3.64 UR44, UPT, UPT, UR42, 0x4, URZ ;  /* 0x000000042a2c7897 */ /* 0x000fe2000fffe0ff */
[----:B------:R-:W-:Y:S01]  /*4dc0*/  R2UR UR12, R6 ;  /* 0x00000000060c72ca */ /* 0x000fe200000e0000 */
[--C-:B------:R-:W-:Y:S01]  /*4dd0*/  IMAD.X R6, RZ, RZ, R4.reuse, P2 ;  /* 0x000000ffff067224 */ /* 0x100fe200010e0604 */
[C---:B------:R-:W-:Y:S01]  /*4de0*/  IADD3 R10, P2, PT, R5.reuse, 0x200, RZ ;  /* 0x00000200050a7810 */ /* 0x040fe20007f5e0ff */
[--C-:B------:R-:W-:Y:S01]  /*4df0*/  IMAD.X R9, RZ, RZ, R4.reuse, P1 ;  /* 0x000000ffff097224 */ /* 0x100fe200008e0604 */
[----:B------:R-:W-:Y:S01]  /*4e00*/  IADD3 R12, P1, PT, R5, 0x300, RZ ;  /* 0x00000300050c7810 */ /* 0x000fe20007f3e0ff */
[----:B------:R-:W-:Y:S01]  /*4e10*/  IMAD.U32 R240, RZ, RZ, UR46 ;  /* 0x0000002efff07e24 */ /* 0x000fe2000f8e00ff */
[----:B------:R-:W-:Y:S01]  /*4e20*/  R2UR UR14, R7 ;  /* 0x00000000070e72ca */ /* 0x000fe200000e0000 */
[--C-:B------:R-:W-:Y:S01]  /*4e30*/  IMAD.X R7, RZ, RZ, R4.reuse, P3 ;  /* 0x000000ffff077224 */ /* 0x100fe200018e0604 */
[C---:B------:R-:W-:Y:S01]  /*4e40*/  IADD3 R11, P3, PT, R5.reuse, 0x280, RZ ;  /* 0x00000280050b7810 */ /* 0x040fe20007f7e0ff */
[----:B------:R-:W-:Y:S01]  /*4e50*/  IMAD.U32 R241, RZ, RZ, UR47 ;  /* 0x0000002ffff17e24 */ /* 0x000fe2000f8e00ff */
[----:B------:R-:W-:Y:S01]  /*4e60*/  R2UR UR16, R8 ;  /* 0x00000000081072ca */ /* 0x000fe200000e0000 */
[--C-:B------:R-:W-:Y:S01]  /*4e70*/  IMAD.X R8, RZ, RZ, R4.reuse, P2 ;  /* 0x000000ffff087224 */ /* 0x100fe200010e0604 */
[----:B------:R-:W-:Y:S01]  /*4e80*/  R2UR UR22, R12 ;  /* 0x000000000c1672ca */ /* 0x000fe200000e0000 */
[----:B------:R-:W-:Y:S01]  /*4e90*/  IMAD.U32 R238, RZ, RZ, UR44 ;  /* 0x0000002cffee7e24 */ /* 0x000fe2000f8e00ff */
[C---:B------:R-:W-:Y:S01]  /*4ea0*/  IADD3 R12, P2, PT, R5.reuse, 0x380, RZ ;  /* 0x00000380050c7810 */ /* 0x040fe20007f5e0ff */
[----:B------:R-:W-:Y:S01]  /*4eb0*/  IMAD.U32 R239, RZ, RZ, UR45 ;  /* 0x0000002dffef7e24 */ /* 0x000fe2000f8e00ff */
[----:B------:R-:W-:Y:S01]  /*4ec0*/  R2UR UR18, R10 ;  /* 0x000000000a1272ca */ /* 0x000fe200000e0000 */
[--C-:B------:R-:W-:Y:S01]  /*4ed0*/  IMAD.X R10, RZ, RZ, R4.reuse, P3 ;  /* 0x000000ffff0a7224 */ /* 0x100fe200018e0604 */
[C---:B------:R-:W-:Y:S01]  /*4ee0*/  IADD3 R14, P3, PT, R5.reuse, 0x400, RZ ;  /* 0x00000400050e7810 */ /* 0x040fe20007f7e0ff */
[----:B------:R-:W-:Y:S01]  /*4ef0*/  UIADD3.64 UR44, UPT, UPT, UR42, 0xfe, URZ ;  /* 0x000000fe2a2c7897 */ /* 0x000fe2000fffe0ff */
[----:B------:R-:W-:Y:S01]  /*4f00*/  IADD3.X R13, PT, PT, R4, RZ, RZ, P2, !PT ;  /* 0x000000ff040d7210 */ /* 0x000fe200017fe4ff */
[----:B------:R-:W-:Y:S01]  /*4f10*/  UIADD3.64 UR46, UPT, UPT, UR42, 0x100, URZ ;  /* 0x000001002a2e7897 */ /* 0x000fe2000fffe0ff */
[----:B------:R-:W-:Y:S01]  /*4f20*/  IADD3 R16, P2, PT, R5, 0x500, RZ ;  /* 0x0000050005107810 */ /* 0x000fe20007f5e0ff */
[----:B0-----:R-:W-:Y:S01]  /*4f30*/  IMAD.SHL.U32 R172, R172, 0x20, RZ ;  /* 0x00000020acac7824 */ /* 0x001fe200078e00ff */
[----:B------:R-:W-:Y:S01]  /*4f40*/  R2UR UR20, R11 ;  /* 0x000000000b1472ca */ /* 0x000fe200000e0000 */
[--C-:B------:R-:W-:Y:S01]  /*4f50*/  IMAD.X R11, RZ, RZ, R4.reuse, P1 ;  /* 0x000000ffff0b7224 */ /* 0x100fe200008e0604 */
[----:B------:R-:W-:Y:S01]  /*4f60*/  R2UR UR24, R12 ;  /* 0x000000000c1872ca */ /* 0x000fe200000e0000 */
[--C-:B------:R-:W-:Y:S01]  /*4f70*/  IMAD.X R12, RZ, RZ, R4.reuse, P3 ;  /* 0x000000ffff0c7224 */ /* 0x100fe200018e0604 */
[C---:B------:R-:W-:Y:S01]  /*4f80*/  IADD3 R15, P1, PT, R5.reuse, 0x480, RZ ;  /* 0x00000480050f7810 */ /* 0x040fe20007f3e0ff */
[----:B------:R-:W-:Y:S01]  /*4f90*/  UMOV UR65, 0x7fffbfdf ;  /* 0x7fffbfdf00417882 */ /* 0x000fe20000000000 */
[----:B------:R-:W-:Y:S01]  /*4fa0*/  R2UR UR30, R16 ;  /* 0x00000000101e72ca */ /* 0x000fe200000e0000 */
[----:B------:R-:W-:Y:S01]  /*4fb0*/  IMAD.MOV.U32 R168, RZ, RZ, 0x1 ;  /* 0x00000001ffa87424 */ /* 0x000fe200078e00ff */
[----:B------:R-:W-:Y:S01]  /*4fc0*/  IADD3 R16, P3, PT, R5, 0x580, RZ ;  /* 0x0000058005107810 */ /* 0x000fe20007f7e0ff */
[----:B------:R-:W-:Y:S01]  /*4fd0*/  IMAD.MOV.U32 R170, RZ, RZ, -0x20 ;  /* 0xffffffe0ffaa7424 */ /* 0x000fe200078e00ff */
[----:B------:R-:W-:Y:S01]  /*4fe0*/  R2UR UR26, R14 ;  /* 0x000000000e1a72ca */ /* 0x000fe200000e0000 */
[--C-:B------:R-:W-:Y:S01]  /*4ff0*/  IMAD.X R14, RZ, RZ, R4.reuse, P1 ;  /* 0x000000ffff0e7224 */ /* 0x100fe200008e0604 */
[----:B------:R-:W-:Y:S01]  /*5000*/  R2UR UR28, R15 ;  /* 0x000000000f1c72ca */ /* 0x000fe200000e0000 */
[--C-:B------:R-:W-:Y:S01]  /*5010*/  IMAD.X R15, RZ, RZ, R4.reuse, P2 ;  /* 0x000000ffff0f7224 */ /* 0x100fe200010e0604 */
[C---:B------:R-:W-:Y:S01]  /*5020*/  R2UR UR32, R5.reuse ;  /* 0x00000000052072ca */ /* 0x040fe200000e0000 */
[----:B------:R-:W-:Y:S01]  /*5030*/  IMAD.X R17, RZ, RZ, R4, P3 ;  /* 0x000000ffff117224 */ /* 0x000fe200018e0604 */
[C---:B------:R-:W-:Y:S01]  /*5040*/  IADD3 R18, P1, PT, R5.reuse, 0x600, RZ ;  /* 0x0000060005127810 */ /* 0x040fe20007f3e0ff */
[----:B------:R-:W-:Y:S01]  /*5050*/  IMAD.MOV.U32 R169, RZ, RZ, -0x1 ;  /* 0xffffffffffa97424 */ /* 0x000fe200078e00ff */
[C---:B------:R-:W-:Y:S01]  /*5060*/  IADD3 R19, P2, PT, R5.reuse, 0x680, RZ ;  /* 0x0000068005137810 */ /* 0x040fe20007f5e0ff */
[----:B------:R-:W-:Y:S01]  /*5070*/  IMAD.MOV.U32 R171, RZ, RZ, RZ ;  /* 0x000000ffffab7224 */ /* 0x000fe200078e00ff */
[----:B------:R-:W-:Y:S01]  /*5080*/  IADD3 R5, P3, PT, R5, 0x700, RZ ;  /* 0x0000070005057810 */ /* 0x000fe20007f7e0ff */
[----:B------:R-:W-:Y:S01]  /*5090*/  IMAD.MOV.U32 R173, RZ, RZ, R167 ;  /* 0x000000ffffad7224 */ /* 0x000fe200078e00a7 */
[----:B------:R-:W-:Y:S01]  /*50a0*/  R2UR UR33, R4 ;  /* 0x00000000042172ca */ /* 0x000fe200000e0000 */
[----:B------:R-:W-:Y:S01]  /*50b0*/  IMAD.MOV.U32 R175, RZ, RZ, R172 ;  /* 0x000000ffffaf7224 */ /* 0x000fe200078e00ac */
[----:B------:R-:W-:Y:S01]  /*50c0*/  R2UR UR40, R5 ;  /* 0x00000000052872ca */ /* 0x000fe200000e0000 */
[--C-:B------:R-:W-:Y:S01]  /*50d0*/  IMAD.X R5, RZ, RZ, R4.reuse, P1 ;  /* 0x000000ffff057224 */ /* 0x100fe200008e0604 */
[----:B------:R-:W-:Y:S01]  /*50e0*/  R2UR UR62, R232 ;  /* 0x00000000e83e72ca */ /* 0x000fe200000e0000 */
[----:B------:R-:W-:Y:S01]  /*50f0*/  IMAD.U32 R236, RZ, RZ, UR44 ;  /* 0x0000002cffec7e24 */ /* 0x000fe2000f8e00ff */
[----:B------:R-:W-:Y:S01]  /*5100*/  R2UR UR63, R233 ;  /* 0x00000000e93f72ca */ /* 0x000fe200000e0000 */
[----:B------:R-:W-:Y:S01]  /*5110*/  IMAD.U32 R237, RZ, RZ, UR45 ;  /* 0x0000002dffed7e24 */ /* 0x000fe2000f8e00ff */
[----:B------:R-:W-:Y:S01]  /*5120*/  R2UR UR37, R5 ;  /* 0x00000000052572ca */ /* 0x000fe200000e0000 */
[--C-:B------:R-:W-:Y:S01]  /*5130*/  IMAD.X R5, RZ, RZ, R4.reuse, P2 ;  /* 0x000000ffff057224 */ /* 0x100fe200010e0604 */
[----:B------:R-:W-:Y:S01]  /*5140*/  R2UR UR34, R16 ;  /* 0x00000000102272ca */ /* 0x000fe200000e0000 */
[----:B------:R-:W-:Y:S01]  /*5150*/  IMAD.X R4, RZ, RZ, R4, P3 ;  /* 0x000000ffff047224 */ /* 0x000fe200018e0604 */
[----:B------:R-:W-:Y:S01]  /*5160*/  R2UR UR36, R18 ;  /* 0x00000000122472ca */ /* 0x000fe200000e0000 */
[----:B------:R-:W-:Y:S01]  /*5170*/  IMAD.U32 R235, RZ, RZ, UR47 ;  /* 0x0000002fffeb7e24 */ /* 0x000fe2000f8e00ff */
[----:B------:R-:W-:Y:S01]  /*5180*/  R2UR UR38, R19 ;  /* 0x00000000132672ca */ /* 0x000fe200000e0000 */
[----:B------:R-:W-:Y:S01]  /*5190*/  IMAD.U32 R242, RZ, RZ, UR56 ;  /* 0x00000038fff27e24 */ /* 0x000fe2000f8e00ff */
[----:B------:R-:W-:Y:S01]  /*51a0*/  R2UR UR13, R6 ;  /* 0x00000000060d72ca */ /* 0x000fe200000e0000 */
[----:B------:R-:W-:Y:S01]  /*51b0*/  UIADD3.64 UR44, UPT, UPT, UR42, 0x102, URZ ;  /* 0x000001022a2c7897 */ /* 0x000fe2000fffe0ff */
[----:B------:R-:W-:Y:S01]  /*51c0*/  R2UR UR15, R7 ;  /* 0x00000000070f72ca */ /* 0x000fe200000e0000 */
[----:B------:R-:W-:Y:S01]  /*51d0*/  UIADD3.64 UR62, UPT, UPT, UR62, -UR64, URZ ;  /* 0x800000403e3e7297 */ /* 0x000fe2000fffe0ff */
[----:B------:R-:W-:Y:S01]  /*51e0*/  R2UR UR17, R9 ;  /* 0x00000000091172ca */ /* 0x000fe200000e0000 */
[----:B------:R-:W-:Y:S01]  /*51f0*/  UIADD3.64 UR48, UPT, UPT, UR42, 0x1fe, URZ ;  /* 0x000001fe2a307897 */ /* 0x000fe2000fffe0ff */
        /* <DEDUP_REMOVED lines=14> */
[----:B------:R-:W-:-:S02]  /*52e0*/  R2UR UR39, R5 ;  /* 0x00000000052772ca */ /* 0x000fc400000e0000 */
[----:B------:R-:W-:Y:S02]  /*52f0*/  R2UR UR41, R4 ;  /* 0x00000000042972ca */ /* 0x000fe400000e0000 */
[----:B------:R-:W-:Y:S01]  /*5300*/  R2UR UR27, R12 ;  /* 0x000000000c1b72ca */ /* 0x000fe200000e0000 */
[----:B------:R-:W-:Y:S01]  /*5310*/  IMAD.MOV.U32 R12, RZ, RZ, RZ ;  /* 0x000000ffff0c7224 */ /* 0x000fe200078e00ff */
[----:B------:R-:W-:Y:S01]  /*5320*/  MOV R234, UR46 ;  /* 0x0000002e00ea7c02 */ /* 0x000fe20008000f00 */
[----:B------:R-:W-:-:S12]  /*5330*/  UIADD3.64 UR46, UPT, UPT, UR42, 0x104, URZ ;  /* 0x000001042a2e7897 */ /* 0x000fd8000fffe0ff */
.L_x_20:
[----:B------:R-:W-:-:S04]  /*5340*/  IMAD.WIDE R8, R173, 0x2, R90 ;  /* 0x00000002ad087825 */ /* 0x000fc800078e025a */
[C---:B------:R-:W-:Y:S01]  /*5350*/  IMAD.WIDE R6, R173.reuse, 0x2, R96 ;  /* 0x00000002ad067825 */ /* 0x040fe200078e0260 */
[----:B------:R-:W2:Y:S03]  /*5360*/  LDG.E.U16 R4, desc[UR10][R8.64] ;  /* 0x0000000a08047981 */ /* 0x000ea6000c1e1500 */
[C---:B------:R-:W-:Y:S01]  /*5370*/  IMAD.WIDE R14, R173.reuse, 0x2, R88 ;  /* 0x00000002ad0e7825 */ /* 0x040fe200078e0258 */
[----:B------:R0:W3:Y:S03]  /*5380*/  LDG.E.U16 R5, desc[UR10][R6.64] ;  /* 0x0000000a06057981 */ /* 0x0000e6000c1e1500 */
[C---:B------:R-:W-:Y:S01]  /*5390*/  IMAD.WIDE R10, R173.reuse, 0x2, R142 ;  /* 0x00000002ad0a7825 */ /* 0x040fe200078e028e */
[----:B------:R-:W4:Y:S03]  /*53a0*/  LDG.E.U16 R28, desc[UR10][R14.64] ;  /* 0x0000000a0e1c7981 */ /* 0x000f26000c1e1500 */
[C---:B------:R-:W-:Y:S01]  /*53b0*/  IMAD.WIDE R16, R173.reuse, 0x2, R150 ;  /* 0x00000002ad107825 */ /* 0x040fe200078e0296 */
[----:B-1----:R1:W5:Y:S03]  /*53c0*/  LDG.E.U16 R13, desc[UR10][R10.64] ;  /* 0x0000000a0a0d7981 */ /* 0x002366000c1e1500 */
[C---:B------:R-:W-:Y:S01]  /*53d0*/  IMAD.WIDE R20, R173.reuse, 0x2, R116 ;  /* 0x00000002ad147825 */ /* 0x040fe200078e0274 */
[----:B------:R0:W3:Y:S03]  /*53e0*/  LDG.E.U16 R41, desc[UR10][R16.64] ;  /* 0x0000000a10297981 */ /* 0x0000e6000c1e1500 */
[C---:B------:R-:W-:Y:S01]  /*53f0*/  IMAD.WIDE R18, R173.reuse, 0x2, R98 ;  /* 0x00000002ad127825 */ /* 0x040fe200078e0262 */
[----:B------:R-:W3:Y:S03]  /*5400*/  LDG.E.U16 R30, desc[UR10][R20.64] ;  /* 0x0000000a141e7981 */ /* 0x000ee6000c1e1500 */
[----:B------:R-:W-:Y:S01]  /*5410*/  IMAD.WIDE R22, R173, 0x2, R114 ;  /* 0x00000002ad167825 */ /* 0x000fe200078e0272 */
[----:B------:R0:W5:Y:S03]  /*5420*/  LDG.E.U16 R29, desc[UR10][R18.64] ;  /* 0x0000000a121d7981 */ /* 0x000166000c1e1500 */
[----:B------:R-:W-:Y:S01]  /*5430*/  IMAD.MOV.U32 R26, RZ, RZ, R100 ;  /* 0x000000ffff1a7224 */ /* 0x000fe200078e0064 */
[----:B------:R0:W5:Y:S01]  /*5440*/  LDG.E.U16 R31, desc[UR10][R22.64] ;  /* 0x0000000a161f7981 */ /* 0x000162000c1e1500 */
[----:B------:R-:W-:-:S02]  /*5450*/  IMAD.MOV.U32 R27, RZ, RZ, R101 ;  /* 0x000000ffff1b7224 */ /* 0x000fc400078e0065 */
[----:B------:R-:W-:-:S04]  /*5460*/  IMAD.WIDE R36, R173, 0x2, R128 ;  /* 0x00000002ad247825 */ /* 0x000fc800078e0280 */
[C---:B------:R-:W-:Y:S02]  /*5470*/  IMAD.WIDE R32, R173.reuse, 0x2, R94 ;  /* 0x00000002ad207825 */ /* 0x040fe400078e025e */
[----:B------:R-:W5:Y:S02]  /*5480*/  LDG.E.U16 R36, desc[UR10][R36.64] ;  /* 0x0000000a24247981 */ /* 0x000f64000c1e1500 */
[C---:B------:R-:W-:Y:S02]  /*5490*/  IMAD.WIDE R34, R173.reuse, 0x2, R140 ;  /* 0x00000002ad227825 */ /* 0x040fe400078e028c */
[----:B------:R-:W5:Y:S02]  /*54a0*/  LDG.E.U16 R32, desc[UR10][R32.64] ;  /* 0x0000000a20207981 */ /* 0x000f64000c1e1500 */
[C---:B0-----:R-:W-:Y:S02]  /*54b0*/  IMAD.WIDE R6, R173.reuse, 0x2, R138 ;  /* 0x00000002ad067825 */ /* 0x041fe400078e028a */
[----:B------:R-:W5:Y:S02]  /*54c0*/  LDG.E.U16 R34, desc[UR10][R34.64] ;  /* 0x0000000a22227981 */ /* 0x000f64000c1e1500 */
[----:B------:R-:W-:-:S02]  /*54d0*/  IMAD.WIDE R8, R173, 0x2, R126 ;  /* 0x00000002ad087825 */ /* 0x000fc400078e027e */
[----:B------:R0:W5:Y:S02]  /*54e0*/  LDG.E.U16 R43, desc[UR10][R6.64] ;  /* 0x0000000a062b7981 */ /* 0x000164000c1e1500 */
[C---:B-1----:R-:W-:Y:S02]  /*54f0*/  IMAD.WIDE R10, R173.reuse, 0x2, R110 ;  /* 0x00000002ad0a7825 */ /* 0x042fe400078e026e */
[----:B------:R1:W5:Y:S02]  /*5500*/  LDG.E.U16 R45, desc[UR10][R8.64] ;  /* 0x0000000a082d7981 */ /* 0x000364000c1e1500 */
[C---:B------:R-:W-:Y:S02]  /*5510*/  IMAD.WIDE R26, R173.reuse, 0x2, R26 ;  /* 0x00000002ad1a7825 */ /* 0x040fe400078e021a */
[----:B------:R0:W5:Y:S02]  /*5520*/  LDG.E.U16 R37, desc[UR10][R10.64] ;  /* 0x0000000a0a257981 */ /* 0x000164000c1e1500 */
[----:B------:R-:W-:-:S02]  /*5530*/  IMAD.WIDE R14, R173, 0x2, R92 ;  /* 0x00000002ad0e7825 */ /* 0x000fc400078e025c */
[----:B------:R-:W5:Y:S02]  /*5540*/  LDG.E.U16 R40, desc[UR10][R26.64] ;  /* 0x0000000a1a287981 */ /* 0x000f64000c1e1500 */
[C---:B------:R-:W-:Y:S02]  /*5550*/  IMAD.WIDE R16, R173.reuse, 0x2, R136 ;  /* 0x00000002ad107825 */ /* 0x040fe400078e0288 */
[----:B------:R0:W5:Y:S02]  /*5560*/  LDG.E.U16 R42, desc[UR10][R14.64] ;  /* 0x0000000a0e2a7981 */ /* 0x000164000c1e1500 */
[C---:B------:R-:W-:Y:S02]  /*5570*/  IMAD.WIDE R18, R173.reuse, 0x2, R124 ;  /* 0x00000002ad127825 */ /* 0x040fe400078e027c */
[----:B------:R0:W5:Y:S02]  /*5580*/  LDG.E.U16 R44, desc[UR10][R16.64] ;  /* 0x0000000a102c7981 */ /* 0x000164000c1e1500 */
[----:B------:R-:W-:-:S02]  /*5590*/  IMAD.WIDE R20, R173, 0x2, R108 ;  /* 0x00000002ad147825 */ /* 0x000fc400078e026c */
[----:B------:R0:W5:Y:S02]  /*55a0*/  LDG.E.U16 R46, desc[UR10][R18.64] ;  /* 0x0000000a122e7981 */ /* 0x000164000c1e1500 */
[C---:B------:R-:W-:Y:S02]  /*55b0*/  IMAD.WIDE R22, R173.reuse, 0x2, R148 ;  /* 0x00000002ad167825 */ /* 0x040fe400078e0294 */
[----:B------:R0:W5:Y:S02]  /*55c0*/  LDG.E.U16 R48, desc[UR10][R20.64] ;  /* 0x0000000a14307981 */ /* 0x000164000c1e1500 */
[C---:B------:R-:W-:Y:S02]  /*55d0*/  IMAD.WIDE R24, R173.reuse, 0x2, R134 ;  /* 0x00000002ad187825 */ /* 0x040fe400078e0286 */
[----:B------:R1:W5:Y:S02]  /*55e0*/  LDG.E.U16 R33, desc[UR10][R22.64] ;  /* 0x0000000a16217981 */ /* 0x000364000c1e1500 */
[----:B------:R-:W-:-:S02]  /*55f0*/  IMAD.WIDE R38, R173, 0x2, R112 ;  /* 0x00000002ad267825 */ /* 0x000fc400078e0270 */
[----:B------:R1:W5:Y:S02]  /*5600*/  LDG.E.U16 R35, desc[UR10][R24.64] ;  /* 0x0000000a18237981 */ /* 0x000364000c1e1500 */
[C---:B0-----:R-:W-:Y:S02]  /*5610*/  IMAD.WIDE R6, R173.reuse, 0x2, R122 ;  /* 0x00000002ad067825 */ /* 0x041fe400078e027a */
[----:B------:R-:W5:Y:S02]  /*5620*/  LDG.E.U16 R38, desc[UR10][R38.64] ;  /* 0x0000000a26267981 */ /* 0x000f64000c1e1500 */
[C---:B-1----:R-:W-:Y:S02]  /*5630*/  IMAD.WIDE R8, R173.reuse, 0x2, R106 ;  /* 0x00000002ad087825 */ /* 0x042fe400078e026a */
[----:B------:R-:W5:Y:S02]  /*5640*/  LDG.E.U16 R7, desc[UR10][R6.64] ;  /* 0x0000000a06077981 */ /* 0x000f64000c1e1500 */
[----:B------:R-:W-:-:S02]  /*5650*/  IMAD.WIDE R10, R173, 0x2, R146 ;  /* 0x00000002ad0a7825 */ /* 0x000fc400078e0292 */
[----:B------:R-:W5:Y:S02]  /*5660*/  LDG.E.U16 R9, desc[UR10][R8.64] ;  /* 0x0000000a08097981 */ /* 0x000f64000c1e1500 */
[C---:B------:R-:W-:Y:S02]  /*5670*/  IMAD.WIDE R14, R173.reuse, 0x2, R132 ;  /* 0x00000002ad0e7825 */ /* 0x040fe400078e0284 */
[----:B------:R-:W5:Y:S02]  /*5680*/  LDG.E.U16 R10, desc[UR10][R10.64] ;  /* 0x0000000a0a0a7981 */ /* 0x000f64000c1e1500 */
[C---:B------:R-:W-:Y:S02]  /*5690*/  IMAD.WIDE R26, R173.reuse, 0x2, R120 ;  /* 0x00000002ad1a7825 */ /* 0x040fe400078e0278 */
        /* <DEDUP_REMOVED lines=9> */
[----:B------:R-:W-:Y:S02]  /*5730*/  IMAD.WIDE R24, R173, 0x2, R102 ;  /* 0x00000002ad187825 */ /* 0x000fe400078e0266 */
[----:B------:R-:W5:Y:S04]  /*5740*/  LDG.E.U16 R23, desc[UR10][R22.64] ;  /* 0x0000000a16177981 */ /* 0x000f68000c1e1500 */
[----:B------:R-:W5:Y:S01]  /*5750*/  LDG.E.U16 R25, desc[UR10][R24.64] ;  /* 0x0000000a18197981 */ /* 0x000f62000c1e1500 */
[----:B------:R-:W-:Y:S02]  /*5760*/  UMOV UR66, 0x1 ;  /* 0x0000000100427882 */ /* 0x000fe40000000000 */
[----:B------:R-:W-:-:S04]  /*5770*/  @!UP1 UIADD3 UR66, UPT, UPT, -UR66, 0x100000, URZ ;  /* 0x0010000042429890 */ /* 0x000fc8000fffe1ff */
[----:B------:R-:W-:Y:S02]  /*5780*/  @!UP1 USHF.L.U32 UR67, UR66, 0xb, URZ ;  /* 0x0000000b42439899 */ /* 0x000fe400080006ff */
[----:B------:R-:W-:Y:S01]  /*5790*/  @!UP1 USHF.L.U32 UR66, UR66, 0x1, URZ ;  /* 0x0000000142429899 */ /* 0x000fe200080006ff */
[----:B------:R-:W-:Y:S01]  /*57a0*/  VOTEU.ALL UP3, P4 ;  /* 0x0000000000ff7886 */ /* 0x000fe20002060000 */
[----:B--2---:R0:W-:Y:S04]  /*57b0*/  STS.U16 [R81+UR4+0xc400], R4 ;  /* 0x00c4000451007988 */ /* 0x0041e80008000404 */
[----:B----4-:R0:W-:Y:S04]  /*57c0*/  STS.U16 [R81+UR4+0xc800], R28 ;  /* 0x00c8001c51007988 */ /* 0x0101e80008000404 */
[----:B---3--:R0:W-:Y:S04]  /*57d0*/  STS.U16 [R81+UR4+0xcc00], R30 ;  /* 0x00cc001e51007988 */ /* 0x0081e80008000404 */
[----:B-----5:R0:W-:Y:S04]  /*57e0*/  STS.U16 [R81+UR4+0xc000], R40 ;  /* 0x00c0002851007988 */ /* 0x0201e80008000404 */
        /* <DEDUP_REMOVED lines=28> */
[----:B------:R1:W-:Y:S06]  /*59b0*/  MEMBAR.ALL.CTA ;  /* 0x0000000000007992 */ /* 0x0003ec0000008000 */
[----:B-1----:R-:W-:Y:S04]  /*59c0*/  FENCE.VIEW.ASYNC.S ;  /* 0x00000000000073c6 */ /* 0x002fe80000000000 */
[----:B------:R-:W1:Y:S02]  /*59d0*/  FENCE.VIEW.ASYNC.S ;  /* 0x00000000000073c6 */ /* 0x000e640000000000 */
[----:B-1----:R0:W1:Y:S02]  /*59e0*/  @!UP3 SYNCS.EXCH.64 URZ, [UR4+0x14010], UR66 ;  /* 0x0140104204ffb5b2 */ /* 0x0020640008000100 */
[----:B-1----:R-:W-:Y:S06]  /*59f0*/  BAR.SYNC.DEFER_BLOCKING 0x0 ;  /* 0x0000000000007b1d */ /* 0x002fec0000010000 */
[----:B0-----:R-:W-:Y:S05]  /*5a00*/  BRA.U UP2, `(.L_x_16) ;  /* 0x0000000102cc7547 */ /* 0x001fea000b800000 */
[----:B------:R-:W-:Y:S02]  /*5a10*/  ELECT P1, URZ, PT ;  /* 0x0000000000ff782f */ /* 0x000fe40003820000 */
[----:B------:R-:W-:Y:S01]  /*5a20*/  R2UR UR66, R166 ;  /* 0x00000000a64272ca */ /* 0x000fe200000e0000 */
[----:B------:R-:W-:Y:S01]  /*5a30*/  UMOV UR68, 0x0 ;  /* 0x0000000000447882 */ /* 0x000fe20000000000 */
[----:B------:R-:W-:Y:S01]  /*5a40*/  UMOV UR69, 0x4088490 ;  /* 0x0408849000457882 */ /* 0x000fe20000000000 */
[----:B------:R-:W-:Y:S01]  /*5a50*/  UMOV UR71, 0x40004040 ;  /* 0x4000404000477882 */ /* 0x000fe20000000000 */
[----:B------:R-:W-:Y:S01]  /*5a60*/  UMOV UR74, 0x0 ;  /* 0x00000000004a7882 */ /* 0x000fe20000000000 */
[----:B------:R-:W-:Y:S01]  /*5a70*/  UMOV UR75, 0x4088490 ;  /* 0x04088490004b7882 */ /* 0x000fe20000000000 */
[----:B------:R-:W-:Y:S01]  /*5a80*/  UMOV UR76, 0x0 ;  /* 0x00000000004c7882 */ /* 0x000fe20000000000 */
[----:B------:R-:W-:-:S04]  /*5a90*/  UMOV UR77, 0x4088490 ;  /* 0x04088490004d7882 */ /* 0x000fc80000000000 */
[----:B------:R-:W-:Y:S02]  /*5aa0*/  @P1 IMAD.MOV.U32 R5, RZ, RZ, 0x40004040 ;  /* 0x40004040ff051424 */ /* 0x000fe400078e00ff */
[----:B------:R-:W-:-:S04]  /*5ab0*/  MOV R4, UR66 ;  /* 0x0000004200047c02 */ /* 0x000fc80008000f00 */
[----:B------:R-:W-:Y:S01]  /*5ac0*/  @P1 R2UR UR66, R4 ;  /* 0x00000000044212ca */ /* 0x000fe200000e0000 */
[----:B------:R-:W-:Y:S01]  /*5ad0*/  VIADD R4, R165, 0x14010 ;  /* 0x00014010a5047836 */ /* 0x000fe20000000000 */
[----:B------:R-:W-:Y:S01]  /*5ae0*/  @P1 R2UR UR67, R5 ;  /* 0x00000000054312ca */ /* 0x000fe200000e0000 */
[----:B------:R-:W-:-:S05]  /*5af0*/  IMAD.MOV.U32 R5, RZ, RZ, RZ ;  /* 0x000000ffff057224 */ /* 0x000fca00078e00ff */
[----:B------:R-:W-:-:S07]  /*5b00*/  @P1 MOV R4, R4 ;  /* 0x0000000400041202 */ /* 0x000fce0000000f00 */
[----:B------:R0:W-:Y:S01]  /*5b10*/  UTCHMMA gdesc[UR66], gdesc[UR70], tmem[UR7], tmem[UR68], idesc[UR69], !UPT ;  /* 0x00ff4446420075ea */ /* 0x0001e2000f800007 */
[----:B------:R1:W-:Y:S01]  /*5b20*/  UTCHMMA gdesc[UR32], gdesc[UR42], tmem[UR7], tmem[UR74], idesc[UR75], UPT ;  /* 0x00ff4a2a200075ea */ /* 0x0003e2000b800007 */
[----:B0-----:R-:W-:Y:S02]  /*5b30*/  R2UR UR66, R240 ;  /* 0x00000000f04272ca */ /* 0x001fe400000e0000 */
[----:B------:R-:W-:Y:S02]  /*5b40*/  R2UR UR67, R241 ;  /* 0x00000000f14372ca */ /* 0x000fe400000e0000 */
[----:B------:R-:W-:Y:S02]  /*5b50*/  R2UR UR68, R238 ;  /* 0x00000000ee4472ca */ /* 0x000fe400000e0000 */
[----:B------:R-:W-:Y:S02]  /*5b60*/  R2UR UR69, R239 ;  /* 0x00000000ef4572ca */ /* 0x000fe400000e0000 */
[----:B-1----:R-:W-:-:S02]  /*5b70*/  R2UR UR74, R236 ;  /* 0x00000000ec4a72ca */ /* 0x002fc400000e0000 */
[----:B------:R-:W-:Y:S02]  /*5b80*/  R2UR UR75, R237 ;  /* 0x00000000ed4b72ca */ /* 0x000fe400000e0000 */
[----:B------:R-:W-:-:S03]  /*5b90*/  @P1 R2UR UR71, R4 ;  /* 0x00000000044712ca */ /* 0x000fc600000e0000 */
[----:B------:R0:W-:Y:S02]  /*5ba0*/  UTCHMMA gdesc[UR12], gdesc[UR66], tmem[UR7], tmem[UR76], idesc[UR77], UPT ;  /* 0x00ff4c420c0075ea */ /* 0x0001e4000b800007 */
[----:B0-----:R-:W-:Y:S01]  /*5bb0*/  R2UR UR76, R234 ;  /* 0x00000000ea4c72ca */ /* 0x001fe200000e0000 */
[----:B------:R-:W-:Y:S01]  /*5bc0*/  UMOV UR66, 0x0 ;  /* 0x0000000000427882 */ /* 0x000fe20000000000 */
[----:B------:R-:W-:Y:S01]  /*5bd0*/  R2UR UR77, R235 ;  /* 0x00000000eb4d72ca */ /* 0x000fe200000e0000 */
[----:B------:R-:W-:Y:S02]  /*5be0*/  UMOV UR67, 0x4088490 ;  /* 0x0408849000437882 */ /* 0x000fe40000000000 */
[----:B------:R0:W-:Y:S02]  /*5bf0*/  UTCHMMA gdesc[UR14], gdesc[UR68], tmem[UR7], tmem[UR66], idesc[UR67], UPT ;  /* 0x00ff42440e0075ea */ /* 0x0001e4000b800007 */
[----:B0-----:R-:W-:Y:S01]  /*5c00*/  UMOV UR68, 0x0 ;  /* 0x0000000000447882 */ /* 0x001fe20000000000 */
[----:B------:R-:W-:-:S02]  /*5c10*/  UMOV UR69, 0x4088490 ;  /* 0x0408849000457882 */ /* 0x000fc40000000000 */
[----:B------:R0:W-:Y:S02]  /*5c20*/  UTCHMMA gdesc[UR16], gdesc[UR74], tmem[UR7], tmem[UR68], idesc[UR69], UPT ;  /* 0x00ff444a100075ea */ /* 0x0001e4000b800007 */
[----:B0-----:R-:W-:Y:S01]  /*5c30*/  UMOV UR74, 0x0 ;  /* 0x00000000004a7882 */ /* 0x001fe20000000000 */
[----:B------:R-:W-:Y:S02]  /*5c40*/  UMOV UR75, 0x4088490 ;  /* 0x04088490004b7882 */ /* 0x000fe40000000000 */
[----:B------:R0:W-:Y:S01]  /*5c50*/  UTCHMMA gdesc[UR18], gdesc[UR76], tmem[UR7], tmem[UR74], idesc[UR75], UPT ;  /* 0x00ff4a4c120075ea */ /* 0x0001e2000b800007 */
[----:B------:R1:W-:Y:S01]  /*5c60*/  UTCHMMA gdesc[UR20], gdesc[UR44], tmem[UR7], tmem[UR66], idesc[UR67], UPT ;  /* 0x00ff422c140075ea */ /* 0x0003e2000b800007 */
[----:B------:R1:W-:Y:S01]  /*5c70*/  UTCHMMA gdesc[UR22], gdesc[UR46], tmem[UR7], tmem[UR68], idesc[UR69], UPT ;  /* 0x00ff442e160075ea */ /* 0x0003e2000b800007 */
[----:B0-----:R-:W-:Y:S01]  /*5c80*/  UMOV UR76, 0x0 ;  /* 0x00000000004c7882 */ /* 0x001fe20000000000 */
[----:B------:R-:W-:Y:S02]  /*5c90*/  UMOV UR77, 0x4088490 ;  /* 0x04088490004d7882 */ /* 0x000fe40000000000 */
[----:B------:R1:W-:Y:S01]  /*5ca0*/  UTCHMMA gdesc[UR24], gdesc[UR48], tmem[UR7], tmem[UR76], idesc[UR77], UPT ;  /* 0x00ff4c30180075ea */ /* 0x0003e2000b800007 */
[----:B------:R1:W-:Y:S01]  /*5cb0*/  UTCHMMA gdesc[UR26], gdesc[UR50], tmem[UR7], tmem[UR66], idesc[UR67], UPT ;  /* 0x00ff42321a0075ea */ /* 0x0003e2000b800007 */
[----:B------:R1:W-:Y:S01]  /*5cc0*/  UTCHMMA gdesc[UR28], gdesc[UR52], tmem[UR7], tmem[UR68], idesc[UR69], UPT ;  /* 0x00ff44341c0075ea */ /* 0x0003e2000b800007 */
[----:B------:R1:W-:Y:S01]  /*5cd0*/  UTCHMMA gdesc[UR30], gdesc[UR54], tmem[UR7], tmem[UR74], idesc[UR75], UPT ;  /* 0x00ff4a361e0075ea */ /* 0x0003e2000b800007 */
[----:B------:R1:W-:Y:S01]  /*5ce0*/  UTCHMMA gdesc[UR34], gdesc[UR56], tmem[UR7], tmem[UR66], idesc[UR67], UPT ;  /* 0x00ff4238220075ea */ /* 0x0003e2000b800007 */
[----:B------:R1:W-:Y:S01]  /*5cf0*/  UTCHMMA gdesc[UR36], gdesc[UR58], tmem[UR7], tmem[UR68], idesc[UR69], UPT ;  /* 0x00ff443a240075ea */ /* 0x0003e2000b800007 */
[----:B------:R1:W-:Y:S01]  /*5d00*/  UTCHMMA gdesc[UR38], gdesc[UR60], tmem[UR7], tmem[UR76], idesc[UR77], UPT ;  /* 0x00ff4c3c260075ea */ /* 0x0003e2000b800007 */
[----:B------:R1:W-:Y:S01]  /*5d10*/  UTCHMMA gdesc[UR40], gdesc[UR64], tmem[UR7], tmem[UR66], idesc[UR67], UPT ;  /* 0x00ff4240280075ea */ /* 0x0003e2000b800007 */
[----:B------:R1:W-:Y:S01]  /*5d20*/  UTCBAR [UR71], URZ ;  /* 0x000000ff470073e9 */ /* 0x0003e200080000ff */
[----:B------:R-:W-:Y:S01]  /*5d30*/  NOP ;  /* 0x0000000000007918 */ /* 0x000fe20000000000 */
.L_x_16:
[----:B------:R-:W0:Y:S02]  /*5d40*/  SYNCS.PHASECHK.TRANS64.TRYWAIT P1, [UR4+0x14010], RZ ;  /* 0x014010ffff0075a7 */ /* 0x000e240008021104 */
[----:B0-----:R-:W-:Y:S05]  /*5d50*/  @!P1 BRA `(.L_x_17) ;  /* 0x0000003c00a89947 */ /* 0x001fea0003800000 */
.L_x_25:
[----:B------:R-:W-:Y:S01]  /*5d60*/  BAR.SYNC.DEFER_BLOCKING 0x0 ;  /* 0x0000000000007b1d */ /* 0x000fe20000010000 */
[----:B------:R-:W-:-:S04]  /*5d70*/  IADD3 R13, P1, PT, R71, R170, RZ ;  /* 0x000000aa470d7210 */ /* 0x000fc80007f3e0ff */
[C---:B------:R-:W-:Y:S01]  /*5d80*/  IADD3 R17, P3, PT, R13.reuse, 0x42, RZ ;  /* 0x000000420d117810 */ /* 0x040fe20007f7e0ff */
[----:B-1----:R-:W0:Y:S01]  /*5d90*/  LDCU UR66, c[0x0][0x3a8] ;  /* 0x00007500ff4277ac */ /* 0x002e220008000800 */
[----:B------:R-:W-:Y:S01]  /*5da0*/  IMAD.X R14, RZ, RZ, R169, P1 ;  /* 0x000000ffff0e7224 */ /* 0x000fe200008e06a9 */
[----:B------:R-:W-:Y:S01]  /*5db0*/  LDTM.16dp32bit_t0_t15.x8 R4, tmem[UR8] ;  /* 0x00000008000479ee */ /* 0x000fe20008980000 */
[----:B------:R-:W0:Y:S01]  /*5dc0*/  LDTM.16dp32bit_t16_t31.x8 R4, tmem[UR8+0x8] ;  /* 0x00000808000479ee */ /* 0x000e2200089a0000 */
[C---:B------:R-:W-:Y:S02]  /*5dd0*/  IADD3 R15, P1, PT, R13.reuse, 0x40, RZ ;  /* 0x000000400d0f7810 */ /* 0x040fe40007f3e0ff */
[C---:B------:R-:W-:Y:S01]  /*5de0*/  IADD3 R19, P2, PT, R13.reuse, 0x43, RZ ;  /* 0x000000430d137810 */ /* 0x040fe20007f5e0ff */
[--C-:B------:R-:W-:Y:S01]  /*5df0*/  IMAD.X R18, RZ, RZ, R14.reuse, P3 ;  /* 0x000000ffff127224 */ /* 0x100fe200018e060e */
[C---:B------:R-:W-:Y:S01]  /*5e00*/  IADD3 R23, P3, PT, R13.reuse, 0x45, RZ ;  /* 0x000000450d177810 */ /* 0x040fe20007f7e0ff */
[--C-:B------:R-:W-:Y:S01]  /*5e10*/  IMAD.X R16, RZ, RZ, R14.reuse, P1 ;  /* 0x000000ffff107224 */ /* 0x100fe200008e060e */
[C---:B------:R-:W-:Y:S01]  /*5e20*/  IADD3 R21, P1, PT, R13.reuse, 0x44, RZ ;  /* 0x000000440d157810 */ /* 0x040fe20007f3e0ff */
[--C-:B------:R-:W-:Y:S01]  /*5e30*/  IMAD.X R20, RZ, RZ, R14.reuse, P2 ;  /* 0x000000ffff147224 */ /* 0x100fe200010e060e */
[----:B------:R-:W-:Y:S01]  /*5e40*/  IADD3 R25, P2, PT, R13, 0x46, RZ ;  /* 0x000000460d197810 */ /* 0x000fe20007f5e0ff */
[--C-:B------:R-:W-:Y:S01]  /*5e50*/  IMAD.X R24, RZ, RZ, R14.reuse, P3 ;  /* 0x000000ffff187224 */ /* 0x100fe200018e060e */
[CC--:B------:R-:W-:Y:S01]  /*5e60*/  ISETP.GE.U32.AND P3, PT, R15.reuse, R70.reuse, PT ;  /* 0x000000460f00720c */ /* 0x0c0fe20003f66070 */
[--C-:B------:R-:W-:Y:S01]  /*5e70*/  IMAD.X R22, RZ, RZ, R14.reuse, P1 ;  /* 0x000000ffff167224 */ /* 0x100fe200008e060e */
[-C--:B------:R-:W-:Y:S01]  /*5e80*/  ISETP.GT.U32.AND P1, PT, R15, R70.reuse, PT ;  /* 0x000000460f00720c */ /* 0x080fe20003f24070 */
[--C-:B------:R-:W-:Y:S01]  /*5e90*/  IMAD.X R26, RZ, RZ, R14.reuse, P2 ;  /* 0x000000ffff1a7224 */ /* 0x100fe200010e060e */
[----:B------:R-:W-:Y:S01]  /*5ea0*/  IADD3 R13, P2, PT, R13, 0x47, RZ ;  /* 0x000000470d0d7810 */ /* 0x000fe20007f5e0ff */
[----:B------:R-:W1:Y:S01]  /*5eb0*/  @!P4 SYNCS.CCTL.IV [UR4+0x14010] ;  /* 0x01401000ff00c9b1 */ /* 0x000e620008000004 */
[C---:B------:R-:W-:Y:S01]  /*5ec0*/  ISETP.GT.U32.AND.EX P1, PT, R16.reuse, RZ, PT, P1 ;  /* 0x000000ff1000720c */ /* 0x040fe20003f24110 */
[----:B------:R-:W-:Y:S01]  /*5ed0*/  NOP ;  /* 0x0000000000007918 */ /* 0x000fe20000000000 */
[----:B------:R-:W-:Y:S01]  /*5ee0*/  ISETP.GE.U32.AND.EX P3, PT, R16, RZ, PT, P3 ;  /* 0x000000ff1000720c */ /* 0x000fe20003f66130 */
[----:B------:R-:W-:Y:S01]  /*5ef0*/  IMAD.X R14, RZ, RZ, R14, P2 ;  /* 0x000000ffff0e7224 */ /* 0x000fe200010e060e */
[-C--:B------:R-:W-:Y:S01]  /*5f00*/  ISETP.GT.U32.AND P2, PT, R17, R70.reuse, PT ;  /* 0x000000461100720c */ /* 0x080fe20003f44070 */
[----:B0-----:R-:W-:Y:S01]  /*5f10*/  FMUL R4, R4, UR66 ;  /* 0x0000004204047c20 */ /* 0x001fe20008400000 */
[----:B------:R-:W-:Y:S01]  /*5f20*/  FMUL R5, R5, UR66 ;  /* 0x0000004205057c20 */ /* 0x000fe20008400000 */
[----:B------:R-:W-:Y:S01]  /*5f30*/  FMUL R6, R6, UR66 ;  /* 0x0000004206067c20 */ /* 0x000fe20008400000 */
[----:B------:R-:W-:Y:S01]  /*5f40*/  FMUL R7, R7, UR66 ;  /* 0x0000004207077c20 */ /* 0x000fe20008400000 */
[----:B------:R-:W-:Y:S01]  /*5f50*/  ISETP.GT.U32.AND.EX P2, PT, R18, RZ, PT, P2 ;  /* 0x000000ff1200720c */ /* 0x000fe20003f44120 */
[----:B------:R-:W-:Y:S01]  /*5f60*/  FMUL R8, R8, UR66 ;  /* 0x0000004208087c20 */ /* 0x000fe20008400000 */
[----:B------:R-:W-:Y:S01]  /*5f70*/  FSEL R16, R4, -INF , !P1 ;  /* 0xff80000004107808 */ /* 0x000fe20004800000 */
[----:B------:R-:W-:Y:S01]  /*5f80*/  FMUL R9, R9, UR66 ;  /* 0x0000004209097c20 */ /* 0x000fe20008400000 */
[-C--:B------:R-:W-:Y:S01]  /*5f90*/  ISETP.GT.U32.AND P1, PT, R19, R70.reuse, PT ;  /* 0x000000461300720c */ /* 0x080fe20003f24070 */
[----:B------:R-:W-:Y:S01]  /*5fa0*/  FMUL R10, R10, UR66 ;  /* 0x000000420a0a7c20 */ /* 0x000fe20008400000 */
[----:B------:R-:W-:Y:S01]  /*5fb0*/  FSEL R15, R5, -INF , !P3 ;  /* 0xff800000050f7808 */ /* 0x000fe20005800000 */
[----:B------:R-:W-:Y:S01]  /*5fc0*/  FMUL R11, R11, UR66 ;  /* 0x000000420b0b7c20 */ /* 0x000fe20008400000 */
[----:B------:R-:W-:-:S02]  /*5fd0*/  ISETP.GT.U32.AND P3, PT, R21, R70, PT ;  /* 0x000000461500720c */ /* 0x000fc40003f64070 */
[----:B------:R-:W-:Y:S02]  /*5fe0*/  ISETP.GT.U32.AND.EX P1, PT, R20, RZ, PT, P1 ;  /* 0x000000ff1400720c */ /* 0x000fe40003f24110 */
[----:B------:R-:W-:Y:S02]  /*5ff0*/  ISETP.GT.U32.AND.EX P3, PT, R22, RZ, PT, P3 ;  /* 0x000000ff1600720c */ /* 0x000fe40003f64130 */
[----:B------:R-:W-:Y:S02]  /*6000*/  FSEL R6, R6, -INF , !P2 ;  /* 0xff80000006067808 */ /* 0x000fe40005000000 */
[----:B------:R-:W-:Y:S02]  /*6010*/  FSEL R7, R7, -INF , !P1 ;  /* 0xff80000007077808 */ /* 0x000fe40004800000 */
[-C--:B------:R-:W-:Y:S02]  /*6020*/  ISETP.GT.U32.AND P2, PT, R23, R70.reuse, PT ;  /* 0x000000461700720c */ /* 0x080fe40003f44070 */
[----:B------:R-:W-:-:S02]  /*6030*/  ISETP.GT.U32.AND P1, PT, R25, R70, PT ;  /* 0x000000461900720c */ /* 0x000fc40003f24070 */
[----:B------:R-:W-:Y:S02]  /*6040*/  FSEL R8, R8, -INF , !P3 ;  /* 0xff80000008087808 */ /* 0x000fe40005800000 */
[----:B------:R-:W-:Y:S02]  /*6050*/  ISETP.GT.U32.AND P3, PT, R13, R70, PT ;  /* 0x000000460d00720c */ /* 0x000fe40003f64070 */
[----:B------:R-:W-:Y:S02]  /*6060*/  ISETP.GT.U32.AND.EX P2, PT, R24, RZ, PT, P2 ;  /* 0x000000ff1800720c */ /* 0x000fe40003f44120 */
[----:B------:R-:W-:Y:S02]  /*6070*/  ISETP.GT.U32.AND.EX P1, PT, R26, RZ, PT, P1 ;  /* 0x000000ff1a00720c */ /* 0x000fe40003f24110 */
[----:B------:R-:W-:Y:S02]  /*6080*/  FMNMX3 R4, R16, R15, R6, !PT ;  /* 0x0000000f10047276 */ /* 0x000fe40007800006 */
[----:B------:R-:W-:-:S02]  /*6090*/  ISETP.GT.U32.AND.EX P3, PT, R14, RZ, PT, P3 ;  /* 0x000000ff0e00720c */ /* 0x000fc40003f64130 */
[----:B------:R-:W-:Y:S02]  /*60a0*/  FSEL R9, R9, -INF , !P2 ;  /* 0xff80000009097808 */ /* 0x000fe40005000000 */
[----:B------:R-:W-:Y:S02]  /*60b0*/  FSEL R10, R10, -INF , !P1 ;  /* 0xff8000000a0a7808 */ /* 0x000fe40004800000 */
[----:B------:R-:W-:Y:S02]  /*60c0*/  FMNMX3 R4, R4, R7, R8, !PT ;  /* 0x0000000704047276 */ /* 0x000fe40007800008 */
[----:B------:R-:W-:Y:S02]  /*60d0*/  FSEL R11, R11, -INF , !P3 ;  /* 0xff8000000b0b7808 */ /* 0x000fe40005800000 */
[----:B------:R-:W-:-:S04]  /*60e0*/  FMNMX3 R4, R4, R9, R10, !PT ;  /* 0x0000000904047276 */ /* 0x000fc8000780000a */
[----:B------:R-:W-:-:S05]  /*60f0*/  FMNMX R4, R11, R4, !PT ;  /* 0x000000040b047209 */ /* 0x000fca0007800000 */
[----:B------:R-:W0:Y:S02]  /*6100*/  SHFL.BFLY PT, R5, R4, 0x10, 0x1f ;  /* 0x0e001f0004057f89 */ /* 0x000e2400000e0000 */
[----:B0-----:R-:W-:-:S05]  /*6110*/  FMNMX R13, R4, R5, !PT ;  /* 0x00000005040d7209 */ /* 0x001fca0007800000 */
[----:B-1----:R-:W-:Y:S01]  /*6120*/  @!P5 STS [R86+UR4+0xc000], R13 ;  /* 0x00c0000d5600d988 */ /* 0x002fe20008000804 */
[----:B------:R-:W-:Y:S06]  /*6130*/  BAR.SYNC.DEFER_BLOCKING 0x0 ;  /* 0x0000000000007b1d */ /* 0x000fec0000010000 */
[----:B------:R-:W0:Y:S04]  /*6140*/  @!P6 LDS R174, [R84+0xc000] ;  /* 0x00c0000054aee984 */ /* 0x000e280000000800 */
[----:B0-----:R-:W0:Y:S02]  /*6150*/  SHFL.BFLY PT, R5, R174, 0x1, 0x1f ;  /* 0x0c201f00ae057f89 */ /* 0x001e2400000e0000 */
[----:B0-----:R-:W-:-:S05]  /*6160*/  FMNMX R5, R174, R5, !PT ;  /* 0x00000005ae057209 */ /* 0x001fca0007800000 */
[----:B------:R-:W-:Y:S01]  /*6170*/  @P0 STS [R84+0xc000], R5 ;  /* 0x00c0000554000388 */ /* 0x000fe20000000800 */
[----:B------:R-:W-:Y:S06]  /*6180*/  BAR.SYNC.DEFER_BLOCKING 0x0 ;  /* 0x0000000000007b1d */ /* 0x000fec0000010000 */
[----:B------:R-:W0:Y:S02]  /*6190*/  LDS R177, [R87+UR4+0xc000] ;  /* 0x00c0000457b17984 */ /* 0x000e240008000800 */
[----:B0-----:R-:W-:-:S05]  /*61a0*/  FMNMX R177, R177, R184, !PT ;  /* 0x000000b8b1b17209 */ /* 0x001fca0007800000 */
[----:B------:R-:W-:-:S04]  /*61b0*/  FADD R4, R16, -R177 ;  /* 0x800000b110047221 */ /* 0x000fc80000000000 */
[----:B------:R-:W-:Y:S01]  /*61c0*/  FMUL R44, R4, 1.4426950216293334961 ;  /* 0x3fb8aa3b042c7820 */ /* 0x000fe20000400000 */
[----:B------:R-:W-:-:S04]  /*61d0*/  FADD R4, R15, -R177 ;  /* 0x800000b10f047221 */ /* 0x000fc80000000000 */
[----:B------:R-:W-:Y:S01]  /*61e0*/  FMUL R35, R4, 1.4426950216293334961 ;  /* 0x3fb8aa3b04237820 */ /* 0x000fe20000400000 */
[--C-:B------:R-:W-:Y:S01]  /*61f0*/  FADD R4, R6, -R177.reuse ;  /* 0x800000b106047221 */ /* 0x100fe20000000000 */
[----:B------:R-:W-:Y:S03]  /*6200*/  MUFU.EX2 R44, R44 ;  /* 0x0000002c002c7308 */ /* 0x000fe60000000800 */
[----:B------:R-:W-:Y:S01]  /*6210*/  FMUL R33, R4, 1.4426950216293334961 ;  /* 0x3fb8aa3b04217820 */ /* 0x000fe20000400000 */
[----:B------:R-:W-:-:S04]  /*6220*/  FADD R4, R7, -R177 ;  /* 0x800000b107047221 */ /* 0x000fc80000000000 */
[----:B------:R-:W-:Y:S01]  /*6230*/  FMUL R42, R4, 1.4426950216293334961 ;  /* 0x3fb8aa3b042a7820 */ /* 0x000fe20000400000 */
[----:B------:R-:W0:Y:S01]  /*6240*/  MUFU.EX2 R35, R35 ;  /* 0x0000002300237308 */ /* 0x000e220000000800 */
[----:B------:R-:W-:-:S04]  /*6250*/  FADD R4, R8, -R177 ;  /* 0x800000b108047221 */ /* 0x000fc80000000000 */
[----:B------:R-:W-:Y:S01]  /*6260*/  FMUL R30, R4, 1.4426950216293334961 ;  /* 0x3fb8aa3b041e7820 */ /* 0x000fe20000400000 */
[--C-:B------:R-:W-:Y:S02]  /*6270*/  FADD R4, R9, -R177.reuse ;  /* 0x800000b109047221 */ /* 0x100fe40000000000 */
[----:B------:R-:W1:Y:S02]  /*6280*/  MUFU.EX2 R33, R33 ;  /* 0x0000002100217308 */ /* 0x000e640000000800 */
[----:B------:R-:W-:Y:S01]  /*6290*/  FMUL R31, R4, 1.4426950216293334961 ;  /* 0x3fb8aa3b041f7820 */ /* 0x000fe20000400000 */
[----:B------:R-:W-:-:S04]  /*62a0*/  FADD R4, R10, -R177 ;  /* 0x800000b10a047221 */ /* 0x000fc80000000000 */
[----:B------:R-:W-:Y:S01]  /*62b0*/  FMUL R28, R4, 1.4426950216293334961 ;  /* 0x3fb8aa3b041c7820 */ /* 0x000fe20000400000 */
[----:B------:R-:W2:Y:S01]  /*62c0*/  MUFU.EX2 R42, R42 ;  /* 0x0000002a002a7308 */ /* 0x000ea20000000800 */
[----:B------:R-:W-:Y:S01]  /*62d0*/  FADD R4, R11, -R177 ;  /* 0x800000b10b047221 */ /* 0x000fe20000000000 */
[----:B0-----:R-:W-:Y:S01]  /*62e0*/  FADD R6, R44, R35 ;  /* 0x000000232c067221 */ /* 0x001fe20000000000 */
[----:B------:R-:W-:Y:S02]  /*62f0*/  IMAD.U32 R11, R12, -0x80000000, RZ ;  /* 0x800000000c0b7824 */ /* 0x000fe400078e00ff */
[----:B------:R-:W-:-:S03]  /*6300*/  FMUL R4, R4, 1.4426950216293334961 ;  /* 0x3fb8aa3b04047820 */ /* 0x000fc60000400000 */
[----:B------:R-:W0:Y:S01]  /*6310*/  MUFU.EX2 R30, R30 ;  /* 0x0000001e001e7308 */ /* 0x000e220000000800 */
[----:B-1----:R-:W-:-:S07]  /*6320*/  FADD R5, R33, R6 ;  /* 0x0000000621057221 */ /* 0x002fce0000000000 */
[----:B------:R-:W1:Y:S01]  /*6330*/  MUFU.EX2 R31, R31 ;  /* 0x0000001f001f7308 */ /* 0x000e620000000800 */
[----:B--2---:R-:W-:-:S07]  /*6340*/  FADD R5, R42, R5 ;  /* 0x000000052a057221 */ /* 0x004fce0000000000 */
[----:B------:R-:W2:Y:S01]  /*6350*/  MUFU.EX2 R28, R28 ;  /* 0x0000001c001c7308 */ /* 0x000ea20000000800 */
[----:B0-----:R-:W-:-:S07]  /*6360*/  FADD R6, R30, R5 ;  /* 0x000000051e067221 */ /* 0x001fce0000000000 */
[----:B------:R-:W0:Y:S01]  /*6370*/  MUFU.EX2 R29, R4 ;  /* 0x00000004001d7308 */ /* 0x000e220000000800 */
[----:B-1----:R-:W-:-:S04]  /*6380*/  FADD R5, R31, R6 ;  /* 0x000000061f057221 */ /* 0x002fc80000000000 */
[----:B--2---:R-:W-:-:S04]  /*6390*/  FADD R6, R28, R5 ;  /* 0x000000051c067221 */ /* 0x004fc80000000000 */
[----:B0-----:R-:W-:-:S05]  /*63a0*/  FADD R6, R29, R6 ;  /* 0x000000061d067221 */ /* 0x001fca0000000000 */
[----:B------:R-:W0:Y:S02]  /*63b0*/  SHFL.BFLY PT, R5, R6, 0x10, 0x1f ;  /* 0x0e001f0006057f89 */ /* 0x000e2400000e0000 */
[----:B0-----:R-:W-:Y:S01]  /*63c0*/  FADD R7, R6, R5 ;  /* 0x0000000506077221 */ /* 0x001fe20000000000 */
[----:B------:R-:W-:Y:S06]  /*63d0*/  BAR.SYNC.DEFER_BLOCKING 0x0 ;  /* 0x0000000000007b1d */ /* 0x000fec0000010000 */
[----:B------:R0:W-:Y:S02]  /*63e0*/  @!P5 STS [R86+UR4+0xc000], R7 ;  /* 0x00c000075600d988 */ /* 0x0001e40008000804 */
[----:B------:R-:W-:Y:S01]  /*63f0*/  BAR.SYNC.DEFER_BLOCKING 0x0 ;  /* 0x0000000000007b1d */ /* 0x000fe20000010000 */
[----:B0-----:R-:W-:-:S05]  /*6400*/  IMAD.WIDE R6, R175, 0x2, R228 ;  /* 0x00000002af067825 */ /* 0x001fca00078e02e4 */
[----:B------:R-:W0:Y:S04]  /*6410*/  @!P6 LDS R176, [R84+0xc000] ;  /* 0x00c0000054b0e984 */ /* 0x000e280000000800 */
[----:B0-----:R-:W0:Y:S02]  /*6420*/  SHFL.BFLY PT, R5, R176, 0x1, 0x1f ;  /* 0x0c201f00b0057f89 */ /* 0x001e2400000e0000 */
[----:B0-----:R-:W-:Y:S01]  /*6430*/  FADD R9, R176, R5 ;  /* 0x00000005b0097221 */ /* 0x001fe20000000000 */
[----:B------:R-:W-:-:S04]  /*6440*/  IMAD.WIDE R4, R175, 0x2, R230 ;  /* 0x00000002af047825 */ /* 0x000fc800078e02e6 */
[----:B------:R0:W-:Y:S01]  /*6450*/  @P0 STS [R84+0xc000], R9 ;  /* 0x00c0000954000388 */ /* 0x0001e20000000800 */
[----:B------:R-:W-:Y:S06]  /*6460*/  BAR.SYNC.DEFER_BLOCKING 0x0 ;  /* 0x0000000000007b1d */ /* 0x000fec0000010000 */
[----:B------:R0:W1:Y:S01]  /*6470*/  LDS R185, [R87+UR4+0xc000] ;  /* 0x00c0000457b97984 */ /* 0x0000620008000800 */
[----:B------:R-:W2:Y:S02]  /*6480*/  SYNCS.PHASECHK.TRANS64.TRYWAIT P1, [R242+URZ], R11 ;  /* 0x0000000bf20075a7 */ /* 0x000ea400080211ff */
[----:B012---:R-:W-:Y:S05]  /*6490*/  @!P1 BRA `(.L_x_18) ;  /* 0x0000003400e49947 */ /* 0x007fea0003800000 */
.L_x_26:
[C---:B------:R-:W-:Y:S01]  /*64a0*/  IMAD.WIDE R8, R175.reuse, 0x2, R212 ;  /* 0x00000002af087825 */ /* 0x040fe200078e02d4 */
[----:B------:R0:W2:Y:S03]  /*64b0*/  LDG.E.U16 R34, desc[UR10][R4.64] ;  /* 0x0000000a04227981 */ /* 0x0000a6000c1e1500 */
[C---:B------:R-:W-:Y:S01]  /*64c0*/  IMAD.WIDE R10, R175.reuse, 0x2, R210 ;  /* 0x00000002af0a7825 */ /* 0x040fe200078e02d2 */
[----:B------:R1:W3:Y:S03]  /*64d0*/  LDG.E.U16 R32, desc[UR10][R6.64] ;  /* 0x0000000a06207981 */ /* 0x0002e6000c1e1500 */
[C---:B------:R-:W-:Y:S01]  /*64e0*/  IMAD.WIDE R12, R175.reuse, 0x2, R208 ;  /* 0x00000002af0c7825 */ /* 0x040fe200078e02d0 */
[----:B------:R4:W5:Y:S03]  /*64f0*/  LDG.E.U16 R54, desc[UR10][R8.64] ;  /* 0x0000000a08367981 */ /* 0x000966000c1e1500 */
[C---:B------:R-:W-:Y:S01]  /*6500*/  IMAD.WIDE R14, R175.reuse, 0x2, R206 ;  /* 0x00000002af0e7825 */ /* 0x040fe200078e02ce */
[----:B------:R0:W5:Y:S03]  /*6510*/  LDG.E.U16 R56, desc[UR10][R10.64] ;  /* 0x0000000a0a387981 */ /* 0x000166000c1e1500 */
[C---:B------:R-:W-:Y:S01]  /*6520*/  IMAD.WIDE R16, R175.reuse, 0x2, R204 ;  /* 0x00000002af107825 */ /* 0x040fe200078e02cc */
[----:B------:R1:W5:Y:S03]  /*6530*/  LDG.E.U16 R58, desc[UR10][R12.64] ;  /* 0x0000000a0c3a7981 */ /* 0x000366000c1e1500 */
[C---:B------:R-:W-:Y:S01]  /*6540*/  IMAD.WIDE R18, R175.reuse, 0x2, R202 ;  /* 0x00000002af127825 */ /* 0x040fe200078e02ca */
[----:B------:R4:W5:Y:S03]  /*6550*/  LDG.E.U16 R60, desc[UR10][R14.64] ;  /* 0x0000000a0e3c7981 */ /* 0x000966000c1e1500 */
[C---:B0-----:R-:W-:Y:S01]  /*6560*/  IMAD.WIDE R4, R175.reuse, 0x2, R216 ;  /* 0x00000002af047825 */ /* 0x041fe200078e02d8 */
[----:B------:R0:W5:Y:S03]  /*6570*/  LDG.E.U16 R62, desc[UR10][R16.64] ;  /* 0x0000000a103e7981 */ /* 0x000166000c1e1500 */
[C---:B-1----:R-:W-:Y:S01]  /*6580*/  IMAD.WIDE R6, R175.reuse, 0x2, R214 ;  /* 0x00000002af067825 */ /* 0x042fe200078e02d6 */
[----:B------:R1:W5:Y:S03]  /*6590*/  LDG.E.U16 R64, desc[UR10][R18.64] ;  /* 0x0000000a12407981 */ /* 0x000366000c1e1500 */
[C---:B------:R-:W-:Y:S01]  /*65a0*/  IMAD.WIDE R20, R175.reuse, 0x2, R200 ;  /* 0x00000002af147825 */ /* 0x040fe200078e02c8 */
[----:B------:R0:W5:Y:S03]  /*65b0*/  LDG.E.U16 R50, desc[UR10][R4.64] ;  /* 0x0000000a04327981 */ /* 0x000166000c1e1500 */
[C---:B------:R-:W-:Y:S01]  /*65c0*/  IMAD.WIDE R22, R175.reuse, 0x2, R198 ;  /* 0x00000002af167825 */ /* 0x040fe200078e02c6 */
[----:B------:R0:W5:Y:S03]  /*65d0*/  LDG.E.U16 R52, desc[UR10][R6.64] ;  /* 0x0000000a06347981 */ /* 0x000166000c1e1500 */
[C---:B----4-:R-:W-:Y:S01]  /*65e0*/  IMAD.WIDE R8, R175.reuse, 0x2, R192 ;  /* 0x00000002af087825 */ /* 0x050fe200078e02c0 */
[----:B------:R4:W5:Y:S03]  /*65f0*/  LDG.E.U16 R66, desc[UR10][R20.64] ;  /* 0x0000000a14427981 */ /* 0x000966000c1e1500 */
        /* <DEDUP_REMOVED lines=9> */
[----:B------:R-:W5:Y:S03]  /*6690*/  LDG.E.U16 R36, desc[UR10][R36.64] ;  /* 0x0000000a24247981 */ /* 0x000f66000c1e1500 */
[C---:B------:R-:W-:Y:S01]  /*66a0*/  IMAD.WIDE R46, R175.reuse, 0x2, R220 ;  /* 0x00000002af2e7825 */ /* 0x040fe200078e02dc */
[----:B------:R-:W5:Y:S03]  /*66b0*/  LDG.E.U16 R38, desc[UR10][R38.64] ;  /* 0x0000000a26267981 */ /* 0x000f66000c1e1500 */
[C---:B------:R-:W-:Y:S01]  /*66c0*/  IMAD.WIDE R48, R175.reuse, 0x2, R218 ;  /* 0x00000002af307825 */ /* 0x040fe200078e02da */
[----:B------:R-:W5:Y:S03]  /*66d0*/  LDG.E.U16 R40, desc[UR10][R40.64] ;  /* 0x0000000a28287981 */ /* 0x000f66000c1e1500 */
[C---:B------:R-:W-:Y:S01]  /*66e0*/  IMAD.WIDE R14, R175.reuse, 0x2, R186 ;  /* 0x00000002af0e7825 */ /* 0x040fe200078e02ba */
[----:B------:R-:W5:Y:S03]  /*66f0*/  LDG.E.U16 R46, desc[UR10][R46.64] ;  /* 0x0000000a2e2e7981 */ /* 0x000f66000c1e1500 */
[C---:B0-----:R-:W-:Y:S01]  /*6700*/  IMAD.WIDE R16, R175.reuse, 0x2, R182 ;  /* 0x00000002af107825 */ /* 0x041fe200078e02b6 */
[----:B------:R-:W5:Y:S03]  /*6710*/  LDG.E.U16 R48, desc[UR10][R48.64] ;  /* 0x0000000a30307981 */ /* 0x000f66000c1e1500 */
[C---:B-1----:R-:W-:Y:S01]  /*6720*/  IMAD.WIDE R18, R175.reuse, 0x2, R180 ;  /* 0x00000002af127825 */ /* 0x042fe200078e02b4 */
[----:B------:R-:W5:Y:S03]  /*6730*/  LDG.E.U16 R14, desc[UR10][R14.64] ;  /* 0x0000000a0e0e7981 */ /* 0x000f66000c1e1500 */
[C---:B------:R-:W-:Y:S01]  /*6740*/  IMAD.WIDE R24, R175.reuse, 0x2, R154 ;  /* 0x00000002af187825 */ /* 0x040fe200078e029a */
[----:B------:R-:W5:Y:S03]  /*6750*/  LDG.E.U16 R16, desc[UR10][R16.64] ;  /* 0x0000000a10107981 */ /* 0x000f66000c1e1500 */
[C---:B------:R-:W-:Y:S01]  /*6760*/  IMAD.WIDE R26, R175.reuse, 0x2, R152 ;  /* 0x00000002af1a7825 */ /* 0x040fe200078e0298 */
[----:B------:R-:W5:Y:S03]  /*6770*/  LDG.E.U16 R18, desc[UR10][R18.64] ;  /* 0x0000000a12127981 */ /* 0x000f66000c1e1500 */
[C---:B------:R-:W-:Y:S01]  /*6780*/  IMAD.WIDE R4, R175.reuse, 0x2, R196 ;  /* 0x00000002af047825 */ /* 0x040fe200078e02c4 */
[----:B------:R-:W5:Y:S03]  /*6790*/  LDG.E.U16 R24, desc[UR10][R24.64] ;  /* 0x0000000a18187981 */ /* 0x000f66000c1e1500 */
[C---:B------:R-:W-:Y:S01]  /*67a0*/  IMAD.WIDE R6, R175.reuse, 0x2, R194 ;  /* 0x00000002af067825 */ /* 0x040fe200078e02c2 */
[----:B------:R0:W5:Y:S03]  /*67b0*/  LDG.E.U16 R244, desc[UR10][R4.64] ;  /* 0x0000000a04f47981 */ /* 0x000166000c1e1500 */
[C---:B----4-:R-:W-:Y:S01]  /*67c0*/  IMAD.WIDE R20, R175.reuse, 0x2, R178 ;  /* 0x00000002af147825 */ /* 0x050fe200078e02b2 */
[----:B------:R1:W4:Y:S03]  /*67d0*/  LDG.E.U16 R246, desc[UR10][R6.64] ;  /* 0x0000000a06f67981 */ /* 0x000326000c1e1500 */
[C---:B------:R-:W-:Y:S01]  /*67e0*/  IMAD.WIDE R22, R175.reuse, 0x2, R162 ;  /* 0x00000002af167825 */ /* 0x040fe200078e02a2 */
[----:B------:R-:W4:Y:S03]  /*67f0*/  LDG.E.U16 R243, desc[UR10][R20.64] ;  /* 0x0000000a14f37981 */ /* 0x000f26000c1e1500 */
[C---:B------:R-:W-:Y:S01]  /*6800*/  IMAD.WIDE R8, R175.reuse, 0x2, R160 ;  /* 0x00000002af087825 */ /* 0x040fe200078e02a0 */
[----:B------:R-:W4:Y:S03]  /*6810*/  LDG.E.U16 R245, desc[UR10][R22.64] ;  /* 0x0000000a16f57981 */ /* 0x000f26000c1e1500 */
[C---:B------:R-:W-:Y:S01]  /*6820*/  IMAD.WIDE R10, R175.reuse, 0x2, R158 ;  /* 0x00000002af0a7825 */ /* 0x040fe200078e029e */
[----:B------:R-:W4:Y:S03]  /*6830*/  LDG.E.U16 R247, desc[UR10][R8.64] ;  /* 0x0000000a08f77981 */ /* 0x000f26000c1e1500 */
[----:B------:R-:W-:Y:S01]  /*6840*/  IMAD.WIDE R12, R175, 0x2, R156 ;  /* 0x00000002af0c7825 */ /* 0x000fe200078e029c */
[----:B------:R-:W4:Y:S04]  /*6850*/  LDG.E.U16 R249, desc[UR10][R10.64] ;  /* 0x0000000a0af97981 */ /* 0x000f28000c1e1500 */
[----:B------:R-:W4:Y:S04]  /*6860*/  LDG.E.U16 R251, desc[UR10][R12.64] ;  /* 0x0000000a0cfb7981 */ /* 0x000f28000c1e1500 */
[----:B------:R-:W4:Y:S01]  /*6870*/  LDG.E.U16 R26, desc[UR10][R26.64] ;  /* 0x0000000a1a1a7981 */ /* 0x000f22000c1e1500 */
[----:B0-----:R-:W-:-:S02]  /*6880*/  F2FP.BF16.F32.PACK_AB R4, R35, R44 ;  /* 0x0000002c2304723e */ /* 0x001fc400000010ff */
[----:B------:R-:W-:Y:S02]  /*6890*/  F2FP.BF16.F32.PACK_AB R5, R42, R33 ;  /* 0x000000212a05723e */ /* 0x000fe400000010ff */
[----:B-1----:R-:W-:Y:S02]  /*68a0*/  F2FP.BF16.F32.PACK_AB R6, R31, R30 ;  /* 0x0000001e1f06723e */ /* 0x002fe400000010ff */
[----:B------:R-:W-:Y:S01]  /*68b0*/  F2FP.BF16.F32.PACK_AB R7, R29, R28 ;  /* 0x0000001c1d07723e */ /* 0x000fe200000010ff */
[----:B------:R-:W-:-:S03]  /*68c0*/  FADD R184, -R177, R184 ;  /* 0x000000b8b1b87221 */ /* 0x000fc60000000100 */
[----:B------:R-:W-:Y:S01]  /*68d0*/  STTM.16dp32bit_t0_t15.x4 tmem[UR72], R4 ;  /* 0x00000004000079ed */ /* 0x000fe20008900048 */
[----:B------:R-:W-:Y:S01]  /*68e0*/  STTM.16dp32bit_t16_t31.x4 tmem[UR72+0x4], R4 ;  /* 0x00000404000079ed */ /* 0x000fe20008920048 */
[----:B------:R-:W-:-:S06]  /*68f0*/  FMUL R184, R184, 1.4426950216293334961 ;  /* 0x3fb8aa3bb8b87820 */ /* 0x000fcc0000400000 */
[----:B------:R-:W0:Y:S01]  /*6900*/  MUFU.EX2 R184, R184 ;  /* 0x000000b800b87308 */ /* 0x000e220000000800 */
[----:B--2---:R-:W-:Y:S04]  /*6910*/  STS.U16 [R83+UR4+0x10000], R34 ;  /* 0x0100002253007988 */ /* 0x004fe80008000404 */
[----:B---3--:R-:W-:Y:S04]  /*6920*/  STS.U16 [R83+UR4+0x10200], R32 ;  /* 0x0102002053007988 */ /* 0x008fe80008000404 */
        /* <DEDUP_REMOVED lines=23> */
[----:B----4-:R-:W-:Y:S04]  /*6aa0*/  STS.U16 [R83+UR4+0x12400], R246 ;  /* 0x012400f653007988 */ /* 0x010fe80008000404 */
[----:B------:R-:W-:Y:S04]  /*6ab0*/  STS.U16 [R83+UR4+0x13200], R243 ;  /* 0x013200f353007988 */ /* 0x000fe80008000404 */
[----:B------:R-:W-:Y:S04]  /*6ac0*/  STS.U16 [R83+UR4+0x13400], R245 ;  /* 0x013400f553007988 */ /* 0x000fe80008000404 */
[----:B------:R-:W-:Y:S04]  /*6ad0*/  STS.U16 [R83+UR4+0x13600], R247 ;  /* 0x013600f753007988 */ /* 0x000fe80008000404 */
[----:B------:R-:W-:Y:S04]  /*6ae0*/  STS.U16 [R83+UR4+0x13800], R249 ;  /* 0x013800f953007988 */ /* 0x000fe80008000404 */
[----:B------:R-:W-:Y:S04]  /*6af0*/  STS.U16 [R83+UR4+0x13a00], R251 ;  /* 0x013a00fb53007988 */ /* 0x000fe80008000404 */
[----:B------:R1:W-:Y:S01]  /*6b00*/  STS.U16 [R83+UR4+0x13e00], R26 ;  /* 0x013e001a53007988 */ /* 0x0003e20008000404 */
[----:B------:R-:W2:Y:S02]  /*6b10*/  FENCE.VIEW.ASYNC.T ;  /* 0x00000000000073c6 */ /* 0x000ea40000000200 */
[----:B--2---:R-:W-:Y:S06]  /*6b20*/  BAR.SYNC.DEFER_BLOCKING 0x0 ;  /* 0x0000000000007b1d */ /* 0x004fec0000010000 */
[----:B-1----:R-:W-:Y:S01]  /*6b30*/  LDTM.16dp32bit_t0_t15.x64 R4, tmem[UR6] ;  /* 0x00000006000479ee */ /* 0x002fe20008b00000 */
[----:B------:R-:W0:Y:S01]  /*6b40*/  LDTM.16dp32bit_t16_t31.x64 R4, tmem[UR6+0x40] ;  /* 0x00004006000479ee */ /* 0x000e220008b20000 */
[----:B------:R-:W-:Y:S01]  /*6b50*/  NOP ;  /* 0x0000000000007918 */ /* 0x000fe20000000000 */
[C---:B0-----:R-:W-:Y:S01]  /*6b60*/  FMUL R4, R184.reuse, R4 ;  /* 0x00000004b8047220 */ /* 0x041fe20000400000 */
        /* <DEDUP_REMOVED lines=64> */
[----:B------:R0:W-:Y:S01]  /*6f70*/  STTM.16dp32bit_t16_t31.x64 tmem[UR6+0x40], R4 ;  /* 0x00004004000079ed */ /* 0x0001e20008b20006 */
[----:B------:R-:W1:Y:S02]  /*6f80*/  FENCE.VIEW.ASYNC.T ;  /* 0x00000000000073c6 */ /* 0x000e640000000200 */
[----:B-1----:R-:W-:Y:S06]  /*6f90*/  BAR.SYNC.DEFER_BLOCKING 0x0 ;  /* 0x0000000000007b1d */ /* 0x002fec0000010000 */
[----:B------:R1:W-:Y:S06]  /*6fa0*/  MEMBAR.ALL.CTA ;  /* 0x0000000000007992 */ /* 0x0003ec0000008000 */
[----:B-1----:R-:W1:Y:S01]  /*6fb0*/  FENCE.VIEW.ASYNC.S ;  /* 0x00000000000073c6 */ /* 0x002e620000000000 */
[----:B------:R-:W-:Y:S01]  /*6fc0*/  LEA R242, R168, UR4, 0x3 ;  /* 0x00000004a8f27c11 */ /* 0x000fe2000f8e18ff */
[----:B------:R-:W-:-:S03]  /*6fd0*/  IMAD.MOV.U32 R244, RZ, RZ, R171 ;  /* 0x000000fffff47224 */ /* 0x000fc600078e00ab */
[----:B------:R-:W-:Y:S01]  /*6fe0*/  IADD3 R242, PT, PT, R242, 0x14000, RZ ;  /* 0x00014000f2f27810 */ /* 0x000fe20007ffe0ff */
[----:B-1----:R-:W-:Y:S06]  /*6ff0*/  BAR.SYNC.DEFER_BLOCKING 0x0 ;  /* 0x0000000000007b1d */ /* 0x002fec0000010000 */
[----:B------:R-:W-:Y:S05]  /*7000*/  BRA.U UP2, `(.L_x_19) ;  /* 0x0000000102487547 */ /* 0x000fea000b800000 */
[----:B------:R-:W-:Y:S02]  /*7010*/  R2UR UR66, R232 ;  /* 0x00000000e84272ca */ /* 0x000fe400000e0000 */
[----:B------:R-:W-:Y:S01]  /*7020*/  ELECT P1, URZ, PT ;  /* 0x0000000000ff782f */ /* 0x000fe20003820000 */
[----:B------:R-:W-:Y:S01]  /*7030*/  IMAD.MOV.U32 R243, RZ, RZ, RZ ;  /* 0x000000fffff37224 */ /* 0x000fe200078e00ff */
[----:B------:R-:W-:Y:S01]  /*7040*/  UIADD3 UR71, UPT, UPT, UR5, 0x108, URZ ;  /* 0x0000010805477890 */ /* 0x000fe2000fffe0ff */
[----:B------:R-:W-:Y:S01]  /*7050*/  UMOV UR68, 0x0 ;  /* 0x0000000000447882 */ /* 0x000fe20000000000 */
[----:B------:R-:W-:Y:S01]  /*7060*/  UMOV UR69, 0x4400490 ;  /* 0x0440049000457882 */ /* 0x000fe20000000000 */
[----:B------:R-:W-:Y:S01]  /*7070*/  UMOV UR74, 0x0 ;  /* 0x00000000004a7882 */ /* 0x000fe20000000000 */
[----:B------:R-:W-:-:S05]  /*7080*/  UMOV UR75, 0x4400490 ;  /* 0x04400490004b7882 */ /* 0x000fca0000000000 */
[----:B0-----:R-:W-:Y:S02]  /*7090*/  IMAD.U32 R4, RZ, RZ, UR66 ;  /* 0x00000042ff047e24 */ /* 0x001fe4000f8e00ff */
[----:B------:R-:W-:-:S03]  /*70a0*/  @P1 IMAD.MOV.U32 R5, RZ, RZ, -0x7fffbfe0 ;  /* 0x80004020ff051424 */ /* 0x000fc600078e00ff */
[----:B------:R-:W-:Y:S02]  /*70b0*/  @P1 R2UR UR66, R4 ;  /* 0x00000000044212ca */ /* 0x000fe400000e0000 */
[----:B------:R-:W-:Y:S02]  /*70c0*/  @P1 MOV R4, R242 ;  /* 0x000000f200041202 */ /* 0x000fe40000000f00 */
[----:B------:R-:W-:Y:S02]  /*70d0*/  @P1 R2UR UR67, R5 ;  /* 0x00000000054312ca */ /* 0x000fe400000e0000 */
[----:B------:R-:W-:-:S11]  /*70e0*/  @P1 R2UR UR76, R4 ;  /* 0x00000000044c12ca */ /* 0x000fd600000e0000 */
[----:B------:R1:W-:Y:S01]  /*70f0*/  UTCHMMA tmem[UR9], gdesc[UR66], tmem[UR5], tmem[UR68], idesc[UR69], UPT ;  /* 0x00ff4442090079ea */ /* 0x0003e2000b800005 */
[----:B------:R1:W-:Y:S01]  /*7100*/  UTCHMMA tmem[UR71], gdesc[UR62], tmem[UR5], tmem[UR74], idesc[UR75], UPT ;  /* 0x00ff4a3e470079ea */ /* 0x0003e2000b800005 */
[----:B------:R1:W-:Y:S01]  /*7110*/  UTCBAR [UR76], URZ ;  /* 0x000000ff4c0073e9 */ /* 0x0003e200080000ff */
[----:B------:R-:W-:Y:S01]  /*7120*/  NOP ;  /* 0x0000000000007918 */ /* 0x000fe20000000000 */
.L_x_19:
[----:B------:R-:W-:Y:S01]  /*7130*/  IADD3 R170, P1, PT, R170, 0x20, RZ ;  /* 0x00000020aaaa7810 */ /* 0x000fe20007f3e0ff */
[----:B------:R-:W-:Y:S02]  /*7140*/  VIADD R168, R168, 0x1 ;  /* 0x00000001a8a87836 */ /* 0x000fe40000000000 */
[----:B------:R-:W-:Y:S01]  /*7150*/  FFMA R164, R184, R164, R185 ;  /* 0x000000a4b8a47223 */ /* 0x000fe200000000b9 */
[----:B------:R-:W-:Y:S02]  /*7160*/  IMAD.IADD R175, R172, 0x1, R175 ;  /* 0x00000001acaf7824 */ /* 0x000fe400078e02af */
[----:B------:R-:W-:Y:S01]  /*7170*/  IMAD.X R169, RZ, RZ, R169, P1 ;  /* 0x000000ffffa97224 */ /* 0x000fe200008e06a9 */
[----:B------:R-:W-:Y:S01]  /*7180*/  ISETP.GE.U32.AND P1, PT, R170, R85, PT ;  /* 0x00000055aa00720c */ /* 0x000fe20003f26070 */
[----:B------:R-:W-:Y:S01]  /*7190*/  IMAD.IADD R173, R167, 0x1, R173 ;  /* 0x00000001a7ad7824 */ /* 0x000fe200078e02ad */
[----:B------:R-:W-:Y:S01]  /*71a0*/  ISETP.GT.AND P2, PT, R168, 0x1, PT ;  /* 0x00000001a800780c */ /* 0x000fe20003f44270 */
[----:B0-----:R-:W-:Y:S01]  /*71b0*/  IMAD.MOV.U32 R12, RZ, RZ, R244 ;  /* 0x000000ffff0c7224 */ /* 0x001fe200078e00f4 */
[----:B------:R-:W-:Y:S01]  /*71c0*/  ISETP.GE.U32.AND.EX P1, PT, R169, RZ, PT, P1 ;  /* 0x000000ffa900720c */ /* 0x000fe20003f26110 */
[----:B------:R-:W-:Y:S01]  /*71d0*/  IMAD.MOV.U32 R184, RZ, RZ, R177 ;  /* 0x000000ffffb87224 */ /* 0x000fe200078e00b1 */
[----:B------:R-:W-:-:S02]  /*71e0*/  SEL R4, RZ, 0x1, !P2 ;  /* 0x00000001ff047807 */ /* 0x000fc40005000000 */
[----:B------:R-:W-:Y:S02]  /*71f0*/  SEL R168, R168, RZ, !P2 ;  /* 0x000000ffa8a87207 */ /* 0x000fe40005000000 */
[----:B------:R-:W-:-:S07]  /*7200*/  LOP3.LUT R171, R171, R4, RZ, 0x3c, !PT ;  /* 0x00000004abab7212 */ /* 0x000fce00078e3cff */
[----:B------:R-:W-:Y:S05]  /*7210*/  @!P1 BRA `(.L_x_20) ;  /* 0xffffffe000489947 */ /* 0x000fea000383ffff */
[----:B------:R-:W-:Y:S01]  /*7220*/  ISETP.GE.AND P0, PT, R82, 0x1, PT ;  /* 0x000000015200780c */ /* 0x000fe20003f06270 */
[----:B------:R-:W-:-:S12]  /*7230*/  IMAD.MOV.U32 R184, RZ, RZ, R177 ;  /* 0x000000ffffb87224 */ /* 0x000fd800078e00b1 */
[----:B------:R-:W-:Y:S05]  /*7240*/  @!P0 BRA `(.L_x_15) ;  /* 0x0000000000108947 */ /* 0x000fea0003800000 */
[----:B------:R-:W-:-:S04]  /*7250*/  IMAD.U32 R5, R244, -0x80000000, RZ ;  /* 0x80000000f4057824 */ /* 0x000fc800078e00ff */
[----:B------:R-:W0:Y:S02]  /*7260*/  SYNCS.PHASECHK.TRANS64.TRYWAIT P0, [R242+URZ], R5 ;  /* 0x00000005f20075a7 */ /* 0x000e2400080011ff */
[----:B0-----:R-:W-:Y:S05]  /*7270*/  @!P0 BRA `(.L_x_21) ;  /* 0x0000002800788947 */ /* 0x001fea0003800000 */
.L_x_27:
[----:B------:R-:W-:-:S07]  /*7280*/  IMAD.MOV.U32 R184, RZ, RZ, R177 ;  /* 0x000000ffffb87224 */ /* 0x000fce00078e00b1 */
.L_x_15:
[----:B------:R-:W-:Y:S01]  /*7290*/  BAR.SYNC.DEFER_BLOCKING 0x0 ;  /* 0x0000000000007b1d */ /* 0x000fe20000010000 */
[----:B------:R-:W-:Y:S01]  /*72a0*/  LEA R72, R72, UR4, 0x8 ;  /* 0x0000000448487c11 */ /* 0x000fe2000f8e40ff */
[C---:B------:R-:W-:Y:S01]  /*72b0*/  FMUL R70, R164.reuse, 8388608 ;  /* 0x4b000000a4467820 */ /* 0x040fe20000400000 */
[----:B0--3--:R-:W-:Y:S01]  /*72c0*/  SHF.R.U32.HI R4, RZ, 0x2, R2 ;  /* 0x00000002ff047819 */ /* 0x009fe20000011602 */
[----:B------:R-:W-:Y:S01]  /*72d0*/  IMAD.MOV.U32 R82, RZ, RZ, 0x3dc6b27f ;  /* 0x3dc6b27fff527424 */ /* 0x000fe200078e00ff */
[----:B------:R-:W-:Y:S01]  /*72e0*/  FSETP.GT.AND P0, PT, |R164|, 8.50705917302346158658e+37, PT ;  /* 0x7e800000a400780b */ /* 0x000fe20003f04200 */
[----:B------:R-:W-:Y:S01]  /*72f0*/  IMAD R72, R73, 0x40, R72 ;  /* 0x0000004049487824 */ /* 0x000fe200078e0248 */
[----:B------:R-:W-:Y:S02]  /*7300*/  LOP3.LUT R71, R4, 0x38, RZ, 0xc0, !PT ;  /* 0x0000003804477812 */ /* 0x000fe400078ec0ff */
[----:B------:R-:W-:Y:S02]  /*7310*/  FSETP.GEU.AND P2, PT, |R164|, 1.175494350822287508e-38, PT ;  /* 0x00800000a400780b */ /* 0x000fe40003f4e200 */
[----:B------:R-:W-:Y:S01]  /*7320*/  LEA R75, R3, R72, 0x4 ;  /* 0x00000048034b7211 */ /* 0x000fe200078e20ff */
[----:B------:R-:W-:Y:S01]  /*7330*/  IMAD.SHL.U32 R72, R2, 0x10, RZ ;  /* 0x0000001002487824 */ /* 0x000fe200078e00ff */
[----:B------:R-:W-:-:S02]  /*7340*/  LOP3.LUT R3, R71, 0x1f, R2, 0xf8, !PT ;  /* 0x0000001f47037812 */ /* 0x000fc400078ef802 */
[----:B------:R-:W-:Y:S01]  /*7350*/  FSETP.GEU.AND P1, PT, R164, 1.175494350822287508e-38, PT ;  /* 0x00800000a400780b */ /* 0x000fe20003f2e000 */
[----:B------:R-:W-:Y:S01]  /*7360*/  IMAD R86, R0, 0x8, R75 ;  /* 0x0000000800567824 */ /* 0x000fe200078e024b */
[----:B------:R-:W-:Y:S01]  /*7370*/  LOP3.LUT R72, R72, 0x30, RZ, 0xc0, !PT ;  /* 0x0000003048487812 */ /* 0x000fe200078ec0ff */
[C---:B------:R-:W-:Y:S01]  /*7380*/  IMAD.SHL.U32 R73, R3.reuse, 0x8, RZ ;  /* 0x0000000803497824 */ /* 0x040fe200078e00ff */
[----:B------:R-:W-:Y:S01]  /*7390*/  FSEL R88, R70, R164, !P1 ;  /* 0x000000a446587208 */ /* 0x000fe20004800000 */
[----:B------:R-:W-:Y:S01]  /*73a0*/  @P0 FMUL R164, R164, 0.25 ;  /* 0x3e800000a4a40820 */ /* 0x000fe20000400000 */
[----:B------:R-:W-:Y:S02]  /*73b0*/  IMAD.SHL.U32 R3, R3, 0x10, RZ ;  /* 0x0000001003037824 */ /* 0x000fe400078e00ff */
[----:B------:R-:W-:Y:S01]  /*73c0*/  LOP3.LUT R77, R73, 0xc0, RZ, 0xc0, !PT ;  /* 0x000000c0494d7812 */ /* 0x000fe200078ec0ff */
[----:B------:R-:W0:Y:S02]  /*73d0*/  @!P4 SYNCS.CCTL.IV [UR4+0x14000] ;  /* 0x01400000ff00c9b1 */ /* 0x000e240008000004 */
[----:B0-----:R-:W-:Y:S01]  /*73e0*/  BAR.SYNC.DEFER_BLOCKING 0x0 ;  /* 0x0000000000007b1d */ /* 0x001fe20000010000 */
[----:B------:R-:W-:Y:S01]  /*73f0*/  @!P2 FMUL R164, R164, 16777216 ;  /* 0x4b800000a4a4a820 */ /* 0x000fe20000400000 */
[----:B------:R-:W-:Y:S01]  /*7400*/  IADD3 R0, PT, PT, R77, UR4, R72 ;  /* 0x000000044d007c10 */ /* 0x000fe2000fffe048 */
[----:B------:R-:W-:-:S03]  /*7410*/  VIADD R70, R88, 0xc0cafb0d ;  /* 0xc0cafb0d58467836 */ /* 0x000fc60000000000 */
[----:B------:R-:W0:Y:S01]  /*7420*/  MUFU.RCP R72, R164 ;  /* 0x000000a400487308 */ /* 0x000e220000001000 */
[----:B------:R-:W-:Y:S01]  /*7430*/  LDTM.16dp32bit_t0_t15.x64 R4, tmem[UR6] ;  /* 0x00000006000479ee */ /* 0x000fe20008b00000 */
[----:B------:R-:W2:Y:S01]  /*7440*/  LDTM.16dp32bit_t16_t31.x64 R4, tmem[UR6+0x40] ;  /* 0x00004006000479ee */ /* 0x000ea20008b20000 */
[----:B------:R-:W-:Y:S01]  /*7450*/  LOP3.LUT R71, R70, 0xff800000, RZ, 0xc0, !PT ;  /* 0xff80000046477812 */ /* 0x000fe200078ec0ff */
[----:B------:R-:W3:Y:S01]  /*7460*/  LDCU.64 UR6, c[0x0][0x3e0] ;  /* 0x00007c00ff0677ac */ /* 0x000ee20008000a00 */
[----:B------:R-:W-:Y:S02]  /*7470*/  FSEL R70, RZ, -23, P1 ;  /* 0xc1b80000ff467808 */ /* 0x000fe40000800000 */
[----:B------:R-:W-:Y:S01]  /*7480*/  I2FP.F32.S32 R73, R71 ;  /* 0x0000004700497245 */ /* 0x000fe20000201400 */
[C---:B------:R-:W-:Y:S01]  /*7490*/  IMAD.IADD R71, R88.reuse, 0x1, -R71 ;  /* 0x0000000158477824 */ /* 0x040fe200078e0a47 */
[----:B------:R-:W-:-:S03]  /*74a0*/  ISETP.GE.U32.AND P1, PT, R88, 0x7f800000, PT ;  /* 0x7f8000005800780c */ /* 0x000fc60003f26070 */
[----:B------:R-:W-:Y:S01]  /*74b0*/  FADD R71, R71, -1 ;  /* 0xbf80000047477421 */ /* 0x000fe20000000000 */
[----:B------:R-:W-:Y:S02]  /*74c0*/  FFMA.FTZ R73, R73, 1.1920928955078125e-07, R70 ;  /* 0x3400000049497823 */ /* 0x000fe40000010046 */
[----:B------:R-:W4:Y:S01]  /*74d0*/  LDC R70, c[0x0][0x3e8] ;  /* 0x0000fa00ff467b82 */ /* 0x000f220000000800 */
[----:B---3--:R-:W-:Y:S01]  /*74e0*/  UIMAD UR6, UR73, UR6, URZ ;  /* 0x00000006490672a4 */ /* 0x008fe2000f8e02ff */
[----:B------:R-:W3:Y:S01]  /*74f0*/  @!P4 SYNCS.CCTL.IV [UR4+0x14008] ;  /* 0x01400800ff00c9b1 */ /* 0x000ee20008000004 */
[----:B------:R-:W-:Y:S01]  /*7500*/  NOP ;  /* 0x0000000000007918 */ /* 0x000fe20000000000 */
[----:B--2---:R-:W-:Y:S01]  /*7510*/  @P0 FMUL R4, R4, 0.25 ;  /* 0x3e80000004040820 */ /* 0x004fe20000400000 */
[----:B------:R-:W-:Y:S01]  /*7520*/  @P0 FMUL R5, R5, 0.25 ;  /* 0x3e80000005050820 */ /* 0x000fe20000400000 */
[----:B------:R-:W-:Y:S01]  /*7530*/  @P0 FMUL R6, R6, 0.25 ;  /* 0x3e80000006060820 */ /* 0x000fe20000400000 */
[----:B------:R-:W-:Y:S01]  /*7540*/  @P0 FMUL R7, R7, 0.25 ;  /* 0x3e80000007070820 */ /* 0x000fe20000400000 */
[----:B------:R-:W-:Y:S01]  /*7550*/  @!P2 FMUL R4, R4, 16777216 ;  /* 0x4b8000000404a820 */ /* 0x000fe20000400000 */
[----:B------:R-:W-:Y:S01]  /*7560*/  @P0 FMUL R8, R8, 0.25 ;  /* 0x3e80000008080820 */ /* 0x000fe20000400000 */
[----:B------:R-:W-:Y:S01]  /*7570*/  @P0 FMUL R20, R20, 0.25 ;  /* 0x3e80000014140820 */ /* 0x000fe20000400000 */
[----:B------:R-:W-:Y:S01]  /*7580*/  @P0 FMUL R12, R12, 0.25 ;  /* 0x3e8000000c0c0820 */ /* 0x000fe20000400000 */
[----:B0-----:R-:W-:Y:S01]  /*7590*/  FMUL R74, R72, R4 ;  /* 0x00000004484a7220 */ /* 0x001fe20000400000 */
[----:B------:R-:W-:Y:S01]  /*75a0*/  FFMA.FTZ R4, R71, R82, -0.16845393180847167969 ;  /* 0xbe2c7f3047047423 */ /* 0x000fe20000010052 */
[----:B------:R-:W-:Y:S01]  /*75b0*/  @P0 FMUL R16, R16, 0.25 ;  /* 0x3e80000010100820 */ /* 0x000fe20000400000 */
[----:B------:R-:W-:Y:S01]  /*75c0*/  @P0 FMUL R25, R25, 0.25 ;  /* 0x3e80000019190820 */ /* 0x000fe20000400000 */
[----:B------:R-:W-:Y:S01]  /*75d0*/  @P0 FMUL R28, R28, 0.25 ;  /* 0x3e8000001c1c0820 */ /* 0x000fe20000400000 */
[----:B------:R-:W-:Y:S01]  /*75e0*/  FFMA.FTZ R4, R71, R4, 0.1716887056827545166 ;  /* 0x3e2fcf2a47047423 */ /* 0x000fe20000010004 */
[----:B------:R-:W-:Y:S01]  /*75f0*/  @P0 FMUL R32, R32, 0.25 ;  /* 0x3e80000020200820 */ /* 0x000fe20000400000 */
[----:B------:R-:W-:Y:S01]  /*7600*/  @!P2 FMUL R5, R5, 16777216 ;  /* 0x4b8000000505a820 */ /* 0x000fe20000400000 */
[----:B------:R-:W-:Y:S01]  /*7610*/  @!P2 FMUL R6, R6, 16777216 ;  /* 0x4b8000000606a820 */ /* 0x000fe20000400000 */
[----:B------:R-:W-:Y:S01]  /*7620*/  FFMA.FTZ R4, R71, R4, -0.17900948226451873779 ;  /* 0xbe374e4347047423 */ /* 0x000fe20000010004 */
[----:B------:R-:W-:Y:S01]  /*7630*/  @!P2 FMUL R7, R7, 16777216 ;  /* 0x4b8000000707a820 */ /* 0x000fe20000400000 */
[----:B------:R-:W-:Y:S01]  /*7640*/  @!P2 FMUL R8, R8, 16777216 ;  /* 0x4b8000000808a820 */ /* 0x000fe20000400000 */
[----:B------:R-:W-:Y:S01]  /*7650*/  @!P2 FMUL R20, R20, 16777216 ;  /* 0x4b8000001414a820 */ /* 0x000fe20000400000 */
[----:B------:R-:W-:Y:S01]  /*7660*/  FFMA.FTZ R4, R71, R4, 0.20512372255325317383 ;  /* 0x3e520bf447047423 */ /* 0x000fe20000010004 */
[----:B------:R-:W-:Y:S01]  /*7670*/  @!P2 FMUL R12, R12, 16777216 ;  /* 0x4b8000000c0ca820 */ /* 0x000fe20000400000 */
[----:B------:R-:W-:Y:S01]  /*7680*/  @!P2 FMUL R16, R16, 16777216 ;  /* 0x4b8000001010a820 */ /* 0x000fe20000400000 */
[----:B------:R-:W-:Y:S01]  /*7690*/  @!P2 FMUL R25, R25, 16777216 ;  /* 0x4b8000001919a820 */ /* 0x000fe20000400000 */
[C---:B------:R-:W-:Y:S01]  /*76a0*/  FFMA.FTZ R4, R71.reuse, R4, -0.24046532809734344482 ;  /* 0xbe763c8b47047423 */ /* 0x040fe20000010004 */
[----:B------:R-:W-:Y:S01]  /*76b0*/  @!P2 FMUL R28, R28, 16777216 ;  /* 0x4b8000001c1ca820 */ /* 0x000fe20000400000 */
[----:B------:R-:W-:Y:S01]  /*76c0*/  @!P2 FMUL R32, R32, 16777216 ;  /* 0x4b8000002020a820 */ /* 0x000fe20000400000 */
[C---:B------:R-:W-:Y:S01]  /*76d0*/  FMUL R75, R72.reuse, R5 ;  /* 0x00000005484b7220 */ /* 0x040fe20000400000 */
[C---:B------:R-:W-:Y:S01]  /*76e0*/  FFMA.FTZ R4, R71.reuse, R4, 0.28857114911079406738 ;  /* 0x3e93bf9947047423 */ /* 0x040fe20000010004 */
[C---:B------:R-:W-:Y:S01]  /*76f0*/  FMUL R76, R72.reuse, R6 ;  /* 0x00000006484c7220 */ /* 0x040fe20000400000 */
[C---:B------:R-:W-:Y:S01]  /*7700*/  FMUL R77, R72.reuse, R7 ;  /* 0x00000007484d7220 */ /* 0x040fe20000400000 */
[C---:B------:R-:W-:Y:S01]  /*7710*/  FMUL R5, R72.reuse, R8 ;  /* 0x0000000848057220 */ /* 0x040fe20000400000 */
[C---:B------:R-:W-:Y:S01]  /*7720*/  FFMA.FTZ R4, R71.reuse, R4, -0.36067417263984680176 ;  /* 0xbeb8aa4947047423 */ /* 0x040fe20000010004 */
[C---:B------:R-:W-:Y:S01]  /*7730*/  FMUL R6, R72.reuse, R20 ;  /* 0x0000001448067220 */ /* 0x040fe20000400000 */
[C---:B------:R-:W-:Y:S01]  /*7740*/  FMUL R12, R72.reuse, R12 ;  /* 0x0000000c480c7220 */ /* 0x040fe20000400000 */
[C---:B------:R-:W-:Y:S01]  /*7750*/  FMUL R7, R72.reuse, R16 ;  /* 0x0000001048077220 */ /* 0x040fe20000400000 */
[----:B------:R-:W-:Y:S01]  /*7760*/  FFMA.FTZ R4, R71, R4, 0.48089820146560668945 ;  /* 0x3ef6384a47047423 */ /* 0x000fe20000010004 */
[C---:B------:R-:W-:Y:S01]  /*7770*/  FMUL R20, R72.reuse, R25 ;  /* 0x0000001948147220 */ /* 0x040fe20000400000 */
[----:B------:R-:W-:Y:S01]  /*7780*/  @P0 FMUL R9, R9, 0.25 ;  /* 0x3e80000009090820 */ /* 0x000fe20000400000 */
[C---:B------:R-:W-:Y:S01]  /*7790*/  FMUL R28, R72.reuse, R28 ;  /* 0x0000001c481c7220 */ /* 0x040fe20000400000 */
[----:B------:R-:W-:Y:S01]  /*77a0*/  FFMA.FTZ R4, R71, R4, -0.72134751081466674805 ;  /* 0xbf38aa3b47047423 */ /* 0x000fe20000010004 */
[----:B------:R-:W-:Y:S01]  /*77b0*/  FMUL R25, R72, R32 ;  /* 0x0000002048197220 */ /* 0x000fe20000400000 */
[----:B------:R-:W-:Y:S01]  /*77c0*/  @P0 FMUL R10, R10, 0.25 ;  /* 0x3e8000000a0a0820 */ /* 0x000fe20000400000 */
[----:B------:R-:W-:Y:S01]  /*77d0*/  @P0 FMUL R11, R11, 0.25 ;  /* 0x3e8000000b0b0820 */ /* 0x000fe20000400000 */
[----:B------:R-:W-:Y:S01]  /*77e0*/  FMUL R4, R71, R4 ;  /* 0x0000000447047220 */ /* 0x000fe20000400000 */
[----:B------:R-:W-:Y:S01]  /*77f0*/  @P0 FMUL R18, R18, 0.25 ;  /* 0x3e80000012120820 */ /* 0x000fe20000400000 */
[----:B------:R-:W-:Y:S01]  /*7800*/  @P0 FMUL R13, R13, 0.25 ;  /* 0x3e8000000d0d0820 */ /* 0x000fe20000400000 */
[----:B------:R-:W-:Y:S01]  /*7810*/  @P0 FMUL R17, R17, 0.25 ;  /* 0x3e80000011110820 */ /* 0x000fe20000400000 */
[----:B------:R-:W-:Y:S01]  /*7820*/  FMUL R4, R71, R4 ;  /* 0x0000000447047220 */ /* 0x000fe20000400000 */
[----:B------:R-:W-:Y:S01]  /*7830*/  @P0 FMUL R19, R19, 0.25 ;  /* 0x3e80000013130820 */ /* 0x000fe20000400000 */
[----:B------:R-:W-:Y:S01]  /*7840*/  @!P2 FMUL R9, R9, 16777216 ;  /* 0x4b8000000909a820 */ /* 0x000fe20000400000 */
[----:B------:R-:W-:Y:S01]  /*7850*/  @P0 FMUL R14, R14, 0.25 ;  /* 0x3e8000000e0e0820 */ /* 0x000fe20000400000 */
[----:B------:R-:W-:Y:S01]  /*7860*/  FFMA.FTZ R8, R71, 1.4426950216293334961, R4 ;  /* 0x3fb8aa3b47087823 */ /* 0x000fe20000010004 */
[----:B------:R-:W-:Y:S01]  /*7870*/  F2FP.BF16.F32.PACK_AB R4, R5, R74 ;  /* 0x0000004a0504723e */ /* 0x000fe200000010ff */
[----:B------:R-:W-:Y:S01]  /*7880*/  @P0 FMUL R24, R24, 0.25 ;  /* 0x3e80000018180820 */ /* 0x000fe20000400000 */
[----:B------:R-:W-:Y:S01]  /*7890*/  F2FP.BF16.F32.PACK_AB R5, R7, R12 ;  /* 0x0000000c0705723e */ /* 0x000fe200000010ff */
[----:B------:R-:W-:Y:S01]  /*78a0*/  @P0 FMUL R26, R26, 0.25 ;  /* 0x3e8000001a1a0820 */ /* 0x000fe20000400000 */
[----:B------:R-:W-:Y:S01]  /*78b0*/  @!P2 FMUL R10, R10, 16777216 ;  /* 0x4b8000000a0aa820 */ /* 0x000fe20000400000 */
[----:B------:R-:W-:Y:S01]  /*78c0*/  F2FP.BF16.F32.PACK_AB R7, R25, R28 ;  /* 0x0000001c1907723e */ /* 0x000fe200000010ff */
[----:B------:R-:W-:Y:S01]  /*78d0*/  @P0 FMUL R15, R15, 0.25 ;  /* 0x3e8000000f0f0820 */ /* 0x000fe20000400000 */
[----:B------:R-:W-:Y:S01]  /*78e0*/  @P0 FMUL R22, R22, 0.25 ;  /* 0x3e80000016160820 */ /* 0x000fe20000400000 */
[----:B------:R-:W-:Y:S01]  /*78f0*/  @P0 FMUL R33, R33, 0.25 ;  /* 0x3e80000021210820 */ /* 0x000fe20000400000 */
[----:B------:R-:W-:Y:S01]  /*7900*/  @!P2 FMUL R11, R11, 16777216 ;  /* 0x4b8000000b0ba820 */ /* 0x000fe20000400000 */
[----:B------:R-:W-:Y:S01]  /*7910*/  SHF.R.U32.HI R25, RZ, 0x6, R2 ;  /* 0x00000006ff197819 */ /* 0x000fe20000011602 */
[----:B------:R-:W-:Y:S01]  /*7920*/  @P0 FMUL R21, R21, 0.25 ;  /* 0x3e80000015150820 */ /* 0x000fe20000400000 */
[----:B------:R-:W-:Y:S01]  /*7930*/  @P0 FMUL R23, R23, 0.25 ;  /* 0x3e80000017170820 */ /* 0x000fe20000400000 */
[----:B------:R-:W-:Y:S01]  /*7940*/  @P0 FMUL R27, R27, 0.25 ;  /* 0x3e8000001b1b0820 */ /* 0x000fe20000400000 */
[----:B------:R-:W-:Y:S01]  /*7950*/  @P0 FMUL R29, R29, 0.25 ;  /* 0x3e8000001d1d0820 */ /* 0x000fe20000400000 */
[----:B------:R-:W-:Y:S01]  /*7960*/  @P0 FMUL R30, R30, 0.25 ;  /* 0x3e8000001e1e0820 */ /* 0x000fe20000400000 */
[----:B------:R-:W-:Y:S01]  /*7970*/  @P0 FMUL R31, R31, 0.25 ;  /* 0x3e8000001f1f0820 */ /* 0x000fe20000400000 */
[----:B------:R-:W-:Y:S01]  /*7980*/  @P0 FMUL R34, R34, 0.25 ;  /* 0x3e80000022220820 */ /* 0x000fe20000400000 */
[----:B------:R-:W-:Y:S01]  /*7990*/  @P0 FMUL R35, R35, 0.25 ;  /* 0x3e80000023230820 */ /* 0x000fe20000400000 */
[----:B------:R-:W-:Y:S01]  /*79a0*/  @!P2 FMUL R18, R18, 16777216 ;  /* 0x4b8000001212a820 */ /* 0x000fe20000400000 */
[----:B------:R-:W-:Y:S01]  /*79b0*/  @!P2 FMUL R13, R13, 16777216 ;  /* 0x4b8000000d0da820 */ /* 0x000fe20000400000 */
[----:B------:R-:W-:Y:S01]  /*79c0*/  @!P2 FMUL R17, R17, 16777216 ;  /* 0x4b8000001111a820 */ /* 0x000fe20000400000 */
[----:B------:R-:W-:Y:S01]  /*79d0*/  @!P2 FMUL R19, R19, 16777216 ;  /* 0x4b8000001313a820 */ /* 0x000fe20000400000 */
[----:B------:R-:W-:Y:S01]  /*79e0*/  FMUL R78, R72, R9 ;  /* 0x00000009484e7220 */ /* 0x000fe20000400000 */
        /* <DEDUP_REMOVED lines=8> */
[----:B------:R-:W-:Y:S01]  /*7a70*/  SGXT.U32 R25, R25, 0x2 ;  /* 0x000000021919781a */ /* 0x000fe20000000000 */
[----:B------:R-:W-:Y:S01]  /*7a80*/  @!P2 FMUL R21, R21, 16777216 ;  /* 0x4b8000001515a820 */ /* 0x000fe20000400000 */
[----:B------:R-:W-:Y:S01]  /*7a90*/  @!P2 FMUL R23, R23, 16777216 ;  /* 0x4b8000001717a820 */ /* 0x000fe20000400000 */
[----:B------:R-:W-:Y:S01]  /*7aa0*/  @!P2 FMUL R27, R27, 16777216 ;  /* 0x4b8000001b1ba820 */ /* 0x000fe20000400000 */
[----:B------:R-:W-:Y:S01]  /*7ab0*/  @!P2 FMUL R29, R29, 16777216 ;  /* 0x4b8000001d1da820 */ /* 0x000fe20000400000 */
[----:B------:R-:W-:Y:S01]  /*7ac0*/  @!P2 FMUL R30, R30, 16777216 ;  /* 0x4b8000001e1ea820 */ /* 0x000fe20000400000 */
[----:B------:R-:W-:Y:S01]  /*7ad0*/  @!P2 FMUL R31, R31, 16777216 ;  /* 0x4b8000001f1fa820 */ /* 0x000fe20000400000 */
[----:B------:R-:W-:Y:S01]  /*7ae0*/  @!P2 FMUL R34, R34, 16777216 ;  /* 0x4b8000002222a820 */ /* 0x000fe20000400000 */
[----:B------:R-:W-:Y:S01]  /*7af0*/  @!P2 FMUL R35, R35, 16777216 ;  /* 0x4b8000002323a820 */ /* 0x000fe20000400000 */
        /* <DEDUP_REMOVED lines=10> */
[----:B------:R-:W-:Y:S01]  /*7ba0*/  FADD R73, R73, R8 ;  /* 0x0000000849497221 */ /* 0x000fe20000000000 */
[C---:B------:R-:W-:Y:S01]  /*7bb0*/  FMUL R21, R72.reuse, R21 ;  /* 0x0000001548157220 */ /* 0x040fe20000400000 */
[C---:B------:R-:W-:Y:S01]  /*7bc0*/  FMUL R23, R72.reuse, R23 ;  /* 0x0000001748177220 */ /* 0x040fe20000400000 */
[C---:B------:R-:W-:Y:S01]  /*7bd0*/  FMUL R24, R72.reuse, R27 ;  /* 0x0000001b48187220 */ /* 0x040fe20000400000 */
[C---:B------:R-:W-:Y:S01]  /*7be0*/  FMUL R29, R72.reuse, R29 ;  /* 0x0000001d481d7220 */ /* 0x040fe20000400000 */
[C---:B------:R-:W-:Y:S01]  /*7bf0*/  FMUL R30, R72.reuse, R30 ;  /* 0x0000001e481e7220 */ /* 0x040fe20000400000 */
[C---:B------:R-:W-:Y:S01]  /*7c00*/  FMUL R31, R72.reuse, R31 ;  /* 0x0000001f481f7220 */ /* 0x040fe20000400000 */
[C---:B------:R-:W-:Y:S01]  /*7c10*/  FMUL R33, R72.reuse, R34 ;  /* 0x0000002248217220 */ /* 0x040fe20000400000 */
[----:B------:R-:W-:Y:S01]  /*7c20*/  FMUL R32, R72, R35 ;  /* 0x0000002348207220 */ /* 0x000fe20000400000 */
[----:B------:R-:W-:Y:S01]  /*7c30*/  @P1 IMAD.MOV.U32 R8, RZ, RZ, 0x7f800000 ;  /* 0x7f800000ff081424 */ /* 0x000fe200078e00ff */
[----:B------:R-:W-:Y:S01]  /*7c40*/  F2FP.BF16.F32.PACK_AB R12, R9, R76 ;  /* 0x0000004c090c723e */ /* 0x000fe200000010ff */
[----:B----4-:R-:W-:Y:S01]  /*7c50*/  IMAD R25, R25, R70, RZ ;  /* 0x0000004619197224 */ /* 0x010fe200078e02ff */
[----:B------:R-:W-:Y:S01]  /*7c60*/  F2FP.BF16.F32.PACK_AB R9, R80, R13 ;  /* 0x0000000d5009723e */ /* 0x000fe200000010ff */
[----:B------:R-:W-:Y:S01]  /*7c70*/  @P1 FFMA.FTZ R73, R88, R8, +INF ;  /* 0x7f80000058491423 */ /* 0x000fe20000010008 */
[----:B------:R-:W-:Y:S01]  /*7c80*/  F2FP.BF16.F32.PACK_AB R6, R17, R6 ;  /* 0x000000061106723e */ /* 0x000fe200000010ff */
[----:B------:R-:W-:Y:S01]  /*7c90*/  IMAD R27, R70, 0x4, R25 ;  /* 0x00000004461b7824 */ /* 0x000fe200078e0219 */
[----:B------:R-:W-:Y:S01]  /*7ca0*/  F2FP.BF16.F32.PACK_AB R13, R11, R14 ;  /* 0x0000000e0b0d723e */ /* 0x000fe200000010ff */
[----:B------:R-:W-:Y:S01]  /*7cb0*/  @P0 FMUL R36, R36, 0.25 ;  /* 0x3e80000024240820 */ /* 0x000fe20000400000 */
        /* <DEDUP_REMOVED lines=13> */
[----:B------:R-:W-:Y:S01]  /*7d90*/  IMAD R29, R70, 0x4, R27 ;  /* 0x00000004461d7824 */ /* 0x000fe200078e021b */
[----:B------:R-:W-:Y:S01]  /*7da0*/  F2FP.BF16.F32.PACK_AB R15, R33, R30 ;  /* 0x0000001e210f723e */ /* 0x000fe200000010ff */
[----:B------:R-:W-:Y:S01]  /*7db0*/  @!P2 FMUL R36, R36, 16777216 ;  /* 0x4b8000002424a820 */ /* 0x000fe20000400000 */
[----:B------:R-:W-:Y:S01]  /*7dc0*/  F2FP.BF16.F32.PACK_AB R19, R32, R31 ;  /* 0x0000001f2013723e */ /* 0x000fe200000010ff */
[----:B------:R-:W-:Y:S01]  /*7dd0*/  @!P2 FMUL R40, R40, 16777216 ;  /* 0x4b8000002828a820 */ /* 0x000fe20000400000 */
[----:B---3--:R-:W-:Y:S01]  /*7de0*/  STS.128 [R86], R4 ;  /* 0x0000000456007388 */ /* 0x008fe20000000c00 */
[----:B------:R-:W-:-:S02]  /*7df0*/  IMAD R31, R70, 0x4, R29 ;  /* 0x00000004461f7824 */ /* 0x000fc400078e021d */
[----:B------:R-:W-:Y:S01]  /*7e00*/  @P0 FMUL R50, R50, 0.25 ;  /* 0x3e80000032320820 */ /* 0x000fe20000400000 */
[----:B------:R-:W-:Y:S01]  /*7e10*/  @!P2 FMUL R37, R37, 16777216 ;  /* 0x4b8000002525a820 */ /* 0x000fe20000400000 */
[----:B------:R-:W-:Y:S01]  /*7e20*/  STS.128 [R86+0x400], R8 ;  /* 0x0004000856007388 */ /* 0x000fe20000000c00 */
[----:B------:R-:W-:Y:S01]  /*7e30*/  @!P2 FMUL R43, R43, 16777216 ;  /* 0x4b8000002b2ba820 */ /* 0x000fe20000400000 */
[----:B------:R-:W-:Y:S01]  /*7e40*/  @P0 FMUL R41, R41, 0.25 ;  /* 0x3e80000029290820 */ /* 0x000fe20000400000 */
[----:B------:R-:W-:Y:S01]  /*7e50*/  @P0 FMUL R65, R65, 0.25 ;  /* 0x3e80000041410820 */ /* 0x000fe20000400000 */
[----:B------:R-:W-:Y:S01]  /*7e60*/  STS.128 [R86+0x800], R12 ;  /* 0x0008000c56007388 */ /* 0x000fe20000000c00 */
[----:B------:R-:W-:Y:S01]  /*7e70*/  @!P2 FMUL R44, R44, 16777216 ;  /* 0x4b8000002c2ca820 */ /* 0x000fe20000400000 */
[----:B------:R-:W-:Y:S01]  /*7e80*/  @!P2 FMUL R48, R48, 16777216 ;  /* 0x4b8000003030a820 */ /* 0x000fe20000400000 */
[----:B------:R-:W-:Y:S01]  /*7e90*/  @!P2 FMUL R64, R64, 16777216 ;  /* 0x4b8000004040a820 */ /* 0x000fe20000400000 */
[----:B------:R0:W-:Y:S01]  /*7ea0*/  STS.128 [R86+0xc00], R16 ;  /* 0x000c001056007388 */ /* 0x0001e20000000c00 */
[C---:B------:R-:W-:Y:S01]  /*7eb0*/  FMUL R36, R72.reuse, R36 ;  /* 0x0000002448247220 */ /* 0x040fe20000400000 */
[----:B------:R-:W-:Y:S01]  /*7ec0*/  FMUL R35, R72, R40 ;  /* 0x0000002848237220 */ /* 0x000fe20000400000 */
[----:B------:R-:W-:Y:S01]  /*7ed0*/  @P0 FMUL R52, R52, 0.25 ;  /* 0x3e80000034340820 */ /* 0x000fe20000400000 */
[----:B------:R-:W-:Y:S01]  /*7ee0*/  @P0 FMUL R56, R56, 0.25 ;  /* 0x3e80000038380820 */ /* 0x000fe20000400000 */
[----:B------:R-:W-:-:S02]  /*7ef0*/  IMAD R33, R70, 0x4, R31 ;  /* 0x0000000446217824 */ /* 0x000fc400078e021f */
[----:B------:R-:W-:Y:S01]  /*7f00*/  @!P2 FMUL R50, R50, 16777216 ;  /* 0x4b8000003232a820 */ /* 0x000fe20000400000 */
[C---:B------:R-:W-:Y:S01]  /*7f10*/  FMUL R34, R72.reuse, R37 ;  /* 0x0000002548227220 */ /* 0x040fe20000400000 */
[C---:B------:R-:W-:Y:S01]  /*7f20*/  FMUL R82, R72.reuse, R43 ;  /* 0x0000002b48527220 */ /* 0x040fe20000400000 */
[----:B------:R-:W-:Y:S01]  /*7f30*/  @P0 FMUL R59, R59, 0.25 ;  /* 0x3e8000003b3b0820 */ /* 0x000fe20000400000 */
[----:B------:R-:W-:Y:S01]  /*7f40*/  @!P2 FMUL R41, R41, 16777216 ;  /* 0x4b8000002929a820 */ /* 0x000fe20000400000 */
[----:B------:R-:W-:Y:S01]  /*7f50*/  @!P2 FMUL R65, R65, 16777216 ;  /* 0x4b8000004141a820 */ /* 0x000fe20000400000 */
[C---:B------:R-:W-:Y:S01]  /*7f60*/  FMUL R44, R72.reuse, R44 ;  /* 0x0000002c482c7220 */ /* 0x040fe20000400000 */
[C---:B------:R-:W-:Y:S01]  /*7f70*/  FMUL R37, R72.reuse, R48 ;  /* 0x0000003048257220 */ /* 0x040fe20000400000 */
[----:B------:R-:W-:Y:S01]  /*7f80*/  FMUL R43, R72, R64 ;  /* 0x00000040482b7220 */ /* 0x000fe20000400000 */
[----:B------:R-:W-:Y:S01]  /*7f90*/  @P0 FMUL R66, R66, 0.25 ;  /* 0x3e80000042420820 */ /* 0x000fe20000400000 */
[----:B------:R-:W-:Y:S01]  /*7fa0*/  @!P2 FMUL R52, R52, 16777216 ;  /* 0x4b8000003434a820 */ /* 0x000fe20000400000 */
[----:B------:R-:W-:Y:S01]  /*7fb0*/  @!P2 FMUL R56, R56, 16777216 ;  /* 0x4b8000003838a820 */ /* 0x000fe20000400000 */
[----:B------:R-:W-:Y:S01]  /*7fc0*/  F2FP.BF16.F32.PACK_AB R64, R35, R36 ;  /* 0x000000242340723e */ /* 0x000fe200000010ff */
[----:B------:R-:W-:Y:S01]  /*7fd0*/  @P0 FMUL R60, R60, 0.25 ;  /* 0x3e8000003c3c0820 */ /* 0x000fe20000400000 */
[----:B------:R-:W-:-:S02]  /*7fe0*/  IMAD R35, R70, 0x4, R33 ;  /* 0x0000000446237824 */ /* 0x000fc400078e0221 */
[----:B------:R-:W-:Y:S01]  /*7ff0*/  FMUL R85, R72, R50 ;  /* 0x0000003248557220 */ /* 0x000fe20000400000 */
[----:B------:R-:W-:Y:S01]  /*8000*/  @P0 FMUL R38, R38, 0.25 ;  /* 0x3e80000026260820 */ /* 0x000fe20000400000 */
[----:B------:R-:W-:Y:S01]  /*8010*/  @P0 FMUL R57, R57, 0.25 ;  /* 0x3e80000039390820 */ /* 0x000fe20000400000 */
[----:B------:R-:W-:Y:S01]  /*8020*/  @!P2 FMUL R59, R59, 16777216 ;  /* 0x4b8000003b3ba820 */ /* 0x000fe20000400000 */
[C---:B------:R-:W-:Y:S01]  /*8030*/  FMUL R83, R72.reuse, R41 ;  /* 0x0000002948537220 */ /* 0x040fe20000400000 */
[----:B------:R-:W-:Y:S01]  /*8040*/  FMUL R50, R72, R65 ;  /* 0x0000004148327220 */ /* 0x000fe20000400000 */
        /* <DEDUP_REMOVED lines=15> */
[C---:B------:R-:W-:Y:S01]  /*8140*/  FMUL R52, R72.reuse, R52 ;  /* 0x0000003448347220 */ /* 0x040fe20000400000 */
[----:B------:R-:W-:Y:S01]  /*8150*/  FMUL R41, R72, R56 ;  /* 0x0000003848297220 */ /* 0x000fe20000400000 */
[----:B------:R-:W-:Y:S01]  /*8160*/  F2FP.BF16.F32.PACK_AB R65, R37, R44 ;  /* 0x0000002c2541723e */ /* 0x000fe200000010ff */
[----:B------:R-:W-:Y:S01]  /*8170*/  @P0 FMUL R67, R67, 0.25 ;  /* 0x3e80000043430820 */ /* 0x000fe20000400000 */
[----:B------:R-:W-:Y:S01]  /*8180*/  @!P2 FMUL R60, R60, 16777216 ;  /* 0x4b8000003c3ca820 */ /* 0x000fe20000400000 */
[----:B------:R-:W-:-:S02]  /*8190*/  IMAD R37, R70, 0x4, R35 ;  /* 0x0000000446257824 */ /* 0x000fc400078e0223 */
[----:B------:R-:W-:Y:S01]  /*81a0*/  @!P2 FMUL R38, R38, 16777216 ;  /* 0x4b8000002626a820 */ /* 0x000fe20000400000 */
[----:B------:R-:W-:Y:S01]  /*81b0*/  @!P2 FMUL R57, R57, 16777216 ;  /* 0x4b8000003939a820 */ /* 0x000fe20000400000 */
[----:B------:R-:W-:Y:S01]  /*81c0*/  FMUL R48, R72, R59 ;  /* 0x0000003b48307220 */ /* 0x000fe20000400000 */
        /* <DEDUP_REMOVED lines=15> */
[----:B------:R-:W-:Y:S01]  /*82c0*/  @!P2 FMUL R67, R67, 16777216 ;  /* 0x4b8000004343a820 */ /* 0x000fe20000400000 */
[C---:B------:R-:W-:Y:S01]  /*82d0*/  FMUL R60, R72.reuse, R60 ;  /* 0x0000003c483c7220 */ /* 0x040fe20000400000 */
[----:B------:R-:W-:Y:S01]  /*82e0*/  F2FP.BF16.F32.PACK_AB R66, R41, R52 ;  /* 0x000000342942723e */ /* 0x000fe200000010ff */
[----:B------:R-:W-:Y:S01]  /*82f0*/  FMUL R79, R72, R38 ;  /* 0x00000026484f7220 */ /* 0x000fe20000400000 */
[----:B------:R-:W-:Y:S01]  /*8300*/  LEA R41, R70, R37, 0x2 ;  /* 0x0000002546297211 */ /* 0x000fe200078e10ff */
[C---:B------:R-:W-:Y:S01]  /*8310*/  FMUL R40, R72.reuse, R57 ;  /* 0x0000003948287220 */ /* 0x040fe20000400000 */
[----:B------:R-:W-:Y:S01]  /*8320*/  LEA R2, R69, UR4, 0x4 ;  /* 0x0000000445027c11 */ /* 0x000fe2000f8e20ff */
[----:B------:R-:W-:Y:S01]  /*8330*/  BAR.SYNC.DEFER_BLOCKING 0x0 ;  /* 0x0000000000007b1d */ /* 0x000fe20000010000 */
        /* <DEDUP_REMOVED lines=15> */
[----:B------:R-:W-:Y:S01]  /*8430*/  F2FP.BF16.F32.PACK_AB R67, R43, R60 ;  /* 0x0000003c2b43723e */ /* 0x000fe200000010ff */
[----:B------:R-:W-:Y:S01]  /*8440*/  IMAD R43, R70, 0x4, R41 ;  /* 0x00000004462b7824 */ /* 0x000fe200078e0229 */
[----:B------:R-:W-:Y:S01]  /*8450*/  F2FP.BF16.F32.PACK_AB R89, R38, R45 ;  /* 0x0000002d2659723e */ /* 0x000fe200000010ff */
[----:B------:R-:W2:Y:S01]  /*8460*/  LDC.64 R74, c[0x0][0x398] ;  /* 0x0000e600ff4a7b82 */ /* 0x000ea20000000a00 */
[----:B------:R-:W-:Y:S01]  /*8470*/  F2FP.BF16.F32.PACK_AB R90, R40, R53 ;  /* 0x00000035285a723e */ /* 0x000fe200000010ff */
[----:B------:R-:W-:Y:S01]  /*8480*/  IMAD R45, R70, 0x4, R43 ;  /* 0x00000004462d7824 */ /* 0x000fe200078e022b */
[----:B------:R-:W-:Y:S01]  /*8490*/  F2FP.BF16.F32.PACK_AB R78, R48, R55 ;  /* 0x00000037304e723e */ /* 0x000fe200000010ff */
[----:B0-----:R-:W-:Y:S01]  /*84a0*/  IMAD R16, R68, UR7, RZ ;  /* 0x0000000744107c24 */ /* 0x001fe2000f8e02ff */
[----:B------:R-:W0:Y:S01]  /*84b0*/  LDS.128 R20, [R2] ;  /* 0x0000000002147984 */ /* 0x000e220000000c00 */
[----:B------:R-:W-:Y:S01]  /*84c0*/  IMAD R47, R70, 0x4, R45 ;  /* 0x00000004462f7824 */ /* 0x000fe200078e022d */
[----:B------:R-:W-:Y:S01]  /*84d0*/  FSETP.NEU.AND P0, PT, R88, RZ, PT ;  /* 0x000000ff5800720b */ /* 0x000fe20003f0d000 */
[----:B------:R-:W-:Y:S01]  /*84e0*/  USHF.L.U32 UR8, UR6, 0x1, URZ ;  /* 0x0000000106087899 */ /* 0x000fe200080006ff */
[----:B------:R-:W-:Y:S01]  /*84f0*/  LDS.128 R12, [R2+0x1000] ;  /* 0x00100000020c7984 */ /* 0x000fe20000000c00 */
[----:B------:R-:W-:Y:S01]  /*8500*/  IMAD R49, R70, 0x4, R47 ;  /* 0x0000000446317824 */ /* 0x000fe200078e022f */
[----:B------:R-:W-:Y:S01]  /*8510*/  F2FP.BF16.F32.PACK_AB R88, R83, R34 ;  /* 0x000000225358723e */ /* 0x000fe200000010ff */
[----:B------:R-:W-:Y:S01]  /*8520*/  IMAD.SHL.U32 R17, R16, 0x2, RZ ;  /* 0x0000000210117824 */ /* 0x000fe200078e00ff */
[----:B------:R-:W-:Y:S01]  /*8530*/  LDS.128 R8, [R2+0x2000] ;  /* 0x0020000002087984 */ /* 0x000fe20000000c00 */
[----:B------:R-:W-:Y:S01]  /*8540*/  IMAD R51, R70, 0x4, R49 ;  /* 0x0000000446337824 */ /* 0x000fe200078e0231 */
[----:B------:R-:W-:Y:S01]  /*8550*/  F2FP.BF16.F32.PACK_AB R91, R50, R61 ;  /* 0x0000003d325b723e */ /* 0x000fe200000010ff */
[----:B------:R-:W-:Y:S01]  /*8560*/  UIMAD.WIDE UR6, UR6, 0x2, URZ ;  /* 0x00000002060678a5 */ /* 0x000fe2000f8e02ff */
[----:B------:R-:W-:Y:S01]  /*8570*/  LDS.128 R4, [R2+0x3000] ;  /* 0x0030000002047984 */ /* 0x000fe20000000c00 */
[----:B------:R-:W-:Y:S01]  /*8580*/  IMAD R53, R70, 0x4, R51 ;  /* 0x0000000446357824 */ /* 0x000fe200078e0233 */
[----:B------:R-:W-:Y:S01]  /*8590*/  F2FP.BF16.F32.PACK_AB R76, R82, R81 ;  /* 0x00000051524c723e */ /* 0x000fe200000010ff */
[----:B------:R-:W-:Y:S01]  /*85a0*/  IMAD.HI R40, R16, 0x2, RZ ;  /* 0x0000000210287827 */ /* 0x000fe200078e02ff */
[----:B------:R-:W-:Y:S01]  /*85b0*/  BAR.SYNC.DEFER_BLOCKING 0x0 ;  /* 0x0000000000007b1d */ /* 0x000fe20000010000 */
[----:B------:R-:W-:-:S02]  /*85c0*/  F2FP.BF16.F32.PACK_AB R77, R87, R84 ;  /* 0x00000054574d723e */ /* 0x000fc400000010ff */
[----:B------:R-:W-:Y:S01]  /*85d0*/  IMAD R55, R70, 0x4, R53 ;  /* 0x0000000446377824 */ /* 0x000fe200078e0235 */
[----:B------:R-:W-:Y:S02]  /*85e0*/  FSEL R39, R73, -INF , P0 ;  /* 0xff80000049277808 */ /* 0x000fe40000000000 */
[----:B--2---:R-:W-:Y:S01]  /*85f0*/  IADD3 R38, P0, P1, R17, UR8, R74 ;  /* 0x0000000811267c10 */ /* 0x004fe2000f91e04a */
[----:B------:R-:W2:Y:S02]  /*8600*/  LDCU UR6, c[0x0][0x3ec] ;  /* 0x00007d80ff0677ac */ /* 0x000ea40008000800 */
[----:B------:R-:W-:Y:S01]  /*8610*/  FFMA R39, R39, 0.69314718246459960938, R184 ;  /* 0x3f31721827277823 */ /* 0x000fe200000000b8 */
[----:B------:R-:W-:Y:S02]  /*8620*/  IADD3.X R40, PT, PT, R40, UR7, R75, P0, P1 ;  /* 0x0000000728287c10 */ /* 0x000fe400087e244b */
[-C--:B------:R-:W-:Y:S02]  /*8630*/  LEA R16, P0, R25, R38.reuse, 0x1 ;  /* 0x0000002619107211 */ /* 0x080fe400078008ff */
[----:B------:R-:W-:-:S02]  /*8640*/  LEA R24, P1, R27, R38, 0x1 ;  /* 0x000000261b187211 */ /* 0x000fc400078208ff */
[----:B------:R-:W-:Y:S02]  /*8650*/  LEA.HI.X.SX32 R17, R25, R40, 0x1, P0 ;  /* 0x0000002819117211 */ /* 0x000fe400000f0eff */
[----:B------:R-:W-:Y:S02]  /*8660*/  LEA R26, P0, R29, R38, 0x1 ;  /* 0x000000261d1a7211 */ /* 0x000fe400078008ff */
[-C--:B------:R-:W-:Y:S02]  /*8670*/  LEA.HI.X.SX32 R25, R27, R40.reuse, 0x1, P1 ;  /* 0x000000281b197211 */ /* 0x080fe400008f0eff */
[----:B------:R-:W-:Y:S01]  /*8680*/  LEA.HI.X.SX32 R27, R29, R40, 0x1, P0 ;  /* 0x000000281d1b7211 */ /* 0x000fe200000f0eff */
[----:B------:R3:W-:Y:S01]  /*8690*/  STS.128 [R86], R64 ;  /* 0x0000004056007388 */ /* 0x0007e20000000c00 */
[C---:B------:R-:W-:Y:S01]  /*86a0*/  LEA R28, P0, R31.reuse, R38, 0x1 ;  /* 0x000000261f1c7211 */ /* 0x040fe200078008ff */
[----:B--2---:R-:W-:Y:S01]  /*86b0*/  UIMAD UR6, UR73, UR6, URZ ;  /* 0x00000006490672a4 */ /* 0x004fe2000f8e02ff */
[----:B0-----:R-:W-:Y:S01]  /*86c0*/  PRMT R32, R20, 0x7632, R32 ;  /* 0x0000763214207816 */ /* 0x001fe20000000020 */
[----:B------:R-:W-:Y:S01]  /*86d0*/  STS.128 [R86+0x400], R88 ;  /* 0x0004005856007388 */ /* 0x000fe20000000c00 */
[----:B------:R-:W-:-:S02]  /*86e0*/  LEA.HI.X.SX32 R29, R31, R40, 0x1, P0 ;  /* 0x000000281f1d7211 */ /* 0x000fc400000f0eff */
[----:B------:R-:W-:-:S04]  /*86f0*/  LEA R30, P0, R33, R38, 0x1 ;  /* 0x00000026211e7211 */ /* 0x000fc800078008ff */
[----:B------:R-:W-:Y:S02]  /*8700*/  LEA.HI.X.SX32 R31, R33, R40, 0x1, P0 ;  /* 0x00000028211f7211 */ /* 0x000fe400000f0eff */
[----:B---3--:R-:W-:Y:S01]  /*8710*/  F2FP.BF16.F32.PACK_AB R66, R57, R54 ;  /* 0x000000363942723e */ /* 0x008fe200000010ff */
[----:B------:R-:W-:Y:S01]  /*8720*/  IMAD R57, R70, 0x4, R55 ;  /* 0x0000000446397824 */ /* 0x000fe200078e0237 */
[----:B------:R-:W-:Y:S02]  /*8730*/  F2FP.BF16.F32.PACK_AB R64, R42, R79 ;  /* 0x0000004f2a40723e */ /* 0x000fe400000010ff */
[----:B------:R-:W-:Y:S02]  /*8740*/  F2FP.BF16.F32.PACK_AB R65, R85, R46 ;  /* 0x0000002e5541723e */ /* 0x000fe400000010ff */
[----:B------:R-:W-:Y:S01]  /*8750*/  F2FP.BF16.F32.PACK_AB R67, R59, R62 ;  /* 0x0000003e3b43723e */ /* 0x000fe200000010ff */
[----:B------:R-:W-:Y:S01]  /*8760*/  IMAD R59, R70, 0x4, R57 ;  /* 0x00000004463b7824 */ /* 0x000fe200078e0239 */
[----:B------:R-:W-:-:S03]  /*8770*/  F2FP.BF16.F32.PACK_AB R79, R72, R63 ;  /* 0x0000003f484f723e */ /* 0x000fc600000010ff */
[----:B------:R0:W-:Y:S01]  /*8780*/  STS.128 [R86+0x800], R64 ;  /* 0x0008004056007388 */ /* 0x0001e20000000c00 */
[----:B------:R-:W-:-:S03]  /*8790*/  IMAD R61, R70, 0x4, R59 ;  /* 0x00000004463d7824 */ /* 0x000fc600078e023b */
[----:B------:R2:W-:Y:S01]  /*87a0*/  STS.128 [R86+0xc00], R76 ;  /* 0x000c004c56007388 */ /* 0x0005e20000000c00 */
[C---:B------:R-:W-:Y:S01]  /*87b0*/  IMAD R63, R70.reuse, 0x4, R61 ;  /* 0x00000004463f7824 */ /* 0x040fe200078e023d */
[----:B------:R-:W-:Y:S03]  /*87c0*/  BAR.SYNC.DEFER_BLOCKING 0x0 ;  /* 0x0000000000007b1d */ /* 0x000fe60000010000 */
[----:B0-----:R-:W-:-:S05]  /*87d0*/  IMAD R65, R70, 0x4, R63 ;  /* 0x0000000446417824 */ /* 0x001fca00078e023f */
[----:B------:R-:W-:-:S05]  /*87e0*/  LEA R67, R70, R65, 0x2 ;  /* 0x0000004146437211 */ /* 0x000fca00078e10ff */
[----:B------:R-:W-:-:S04]  /*87f0*/  IMAD R71, R70, 0x4, R67 ;  /* 0x0000000446477824 */ /* 0x000fc800078e0243 */
[C---:B------:R-:W-:Y:S01]  /*8800*/  IMAD R73, R70.reuse, 0x4, R71 ;  /* 0x0000000446497824 */ /* 0x040fe200078e0247 */
[----:B------:R-:W-:Y:S03]  /*8810*/  STG.E.U16 desc[UR10][R16.64], R20 ;  /* 0x0000001410007986 */ /* 0x000fe6000c10150a */
[C---:B------:R-:W-:Y:S01]  /*8820*/  IMAD R75, R70.reuse, 0x4, R73 ;  /* 0x00000004464b7824 */ /* 0x040fe200078e0249 */
[----:B------:R0:W-:Y:S03]  /*8830*/  STG.E.U16 desc[UR10][R24.64], R32 ;  /* 0x0000002018007986 */ /* 0x0001e6000c10150a */
[C---:B--2---:R-:W-:Y:S01]  /*8840*/  IMAD R77, R70.reuse, 0x4, R75 ;  /* 0x00000004464d7824 */ /* 0x044fe200078e024b */
[----:B------:R2:W-:Y:S03]  /*8850*/  STG.E.U16 desc[UR10][R26.64], R21 ;  /* 0x000000151a007986 */ /* 0x0005e6000c10150a */
[C---:B------:R-:W-:Y:S01]  /*8860*/  IMAD R79, R70.reuse, 0x4, R77 ;  /* 0x00000004464f7824 */ /* 0x040fe200078e024d */
[----:B------:R-:W3:Y:S03]  /*8870*/  LDS.128 R16, [R2] ;  /* 0x0000000002107984 */ /* 0x000ee60000000c00 */
[----:B------:R-:W-:Y:S01]  /*8880*/  IMAD R81, R70, 0x4, R79 ;  /* 0x0000000446517824 */ /* 0x000fe200078e024f */
[----:B0-----:R-:W-:-:S02]  /*8890*/  LEA R32, P0, R35, R38, 0x1 ;  /* 0x0000002623207211 */ /* 0x001fc400078008ff */
[----:B------:R-:W-:Y:S02]  /*88a0*/  PRMT R25, R21, 0x7632, R25 ;  /* 0x0000763215197816 */ /* 0x000fe40000000019 */
[----:B------:R-:W-:Y:S02]  /*88b0*/  LEA.HI.X.SX32 R33, R35, R40, 0x1, P0 ;  /* 0x0000002823217211 */ /* 0x000fe400000f0eff */
[C---:B------:R-:W-:Y:S01]  /*88c0*/  LEA R20, P0, R37.reuse, R38, 0x1 ;  /* 0x0000002625147211 */ /* 0x040fe200078008ff */
[----:B------:R0:W-:Y:S01]  /*88d0*/  STG.E.U16 desc[UR10][R28.64], R25 ;  /* 0x000000191c007986 */ /* 0x0001e2000c10150a */
[----:B--2---:R-:W-:Y:S02]  /*88e0*/  PRMT R27, R22, 0x7632, R27 ;  /* 0x00007632161b7816 */ /* 0x004fe4000000001b */
[----:B------:R-:W-:Y:S01]  /*88f0*/  LEA.HI.X.SX32 R21, R37, R40, 0x1, P0 ;  /* 0x0000002825157211 */ /* 0x000fe200000f0eff */
[----:B------:R-:W-:Y:S01]  /*8900*/  STG.E.U16 desc[UR10][R30.64], R22 ;  /* 0x000000161e007986 */ /* 0x000fe2000c10150a */
[----:B------:R-:W-:-:S02]  /*8910*/  LEA R34, P0, R41, R38, 0x1 ;  /* 0x0000002629227211 */ /* 0x000fc400078008ff */
[----:B------:R-:W-:Y:S01]  /*8920*/  LEA R26, P1, R45, R38, 0x1 ;  /* 0x000000262d1a7211 */ /* 0x000fe200078208ff */
[----:B------:R2:W-:Y:S01]  /*8930*/  STG.E.U16 desc[UR10][R32.64], R27 ;  /* 0x0000001b20007986 */ /* 0x0005e2000c10150a */
[----:B------:R-:W-:Y:S01]  /*8940*/  LEA.HI.X.SX32 R35, R41, R40, 0x1, P0 ;  /* 0x0000002829237211 */ /* 0x000fe200000f0eff */
[C---:B------:R-:W-:Y:S01]  /*8950*/  IMAD R41, R70.reuse, 0x4, R81 ;  /* 0x0000000446297824 */ /* 0x040fe200078e0251 */
[----:B------:R-:W-:Y:S01]  /*8960*/  LEA R24, P0, R43, R38, 0x1 ;  /* 0x000000262b187211 */ /* 0x000fe200078008ff */
[----:B------:R-:W-:Y:S01]  /*8970*/  STG.E.U16 desc[UR10][R20.64], R23 ;  /* 0x0000001714007986 */ /* 0x000fe2000c10150a */
[----:B0-----:R-:W-:Y:S01]  /*8980*/  PRMT R25, R23, 0x7632, R25 ;  /* 0x0000763217197816 */ /* 0x001fe20000000019 */
[C---:B------:R-:W-:Y:S02]  /*8990*/  IMAD R83, R70.reuse, 0x4, R41 ;  /* 0x0000000446537824 */ /* 0x040fe400078e0229 */
[----:B------:R-:W0:Y:S02]  /*89a0*/  LDS.128 R20, [R2+0x1000] ;  /* 0x0010000002147984 */ /* 0x000e240000000c00 */
[----:B------:R-:W-:-:S02]  /*89b0*/  IMAD R85, R70, 0x4, R83 ;  /* 0x0000000446557824 */ /* 0x000fc400078e0253 */
[----:B------:R4:W-:Y:S01]  /*89c0*/  STG.E.U16 desc[UR10][R34.64], R25 ;  /* 0x0000001922007986 */ /* 0x0009e2000c10150a */
[----:B--2---:R-:W-:Y:S01]  /*89d0*/  LEA.HI.X.SX32 R27, R45, R40, 0x1, P1 ;  /* 0x000000282d1b7211 */ /* 0x004fe200008f0eff */
[C---:B------:R-:W-:Y:S01]  /*89e0*/  IMAD R87, R70.reuse, 0x4, R85 ;  /* 0x0000000446577824 */ /* 0x040fe200078e0255 */
[-C--:B------:R-:W-:Y:S02]  /*89f0*/  LEA R30, P1, R49, R38.reuse, 0x1 ;  /* 0x00000026311e7211 */ /* 0x080fe400078208ff */
[----:B------:R-:W-:Y:S01]  /*8a00*/  LEA R32, P2, R55, R38, 0x1 ;  /* 0x0000002637207211 */ /* 0x000fe200078408ff */
[C---:B------:R-:W-:Y:S01]  /*8a10*/  IMAD R89, R70.reuse, 0x4, R87 ;  /* 0x0000000446597824 */ /* 0x040fe200078e0257 */
[-C--:B------:R-:W-:Y:S02]  /*8a20*/  LEA.HI.X.SX32 R31, R49, R40.reuse, 0x1, P1 ;  /* 0x00000028311f7211 */ /* 0x080fe400008f0eff */
[----:B------:R-:W-:Y:S01]  /*8a30*/  LEA.HI.X.SX32 R33, R55, R40, 0x1, P2 ;  /* 0x0000002837217211 */ /* 0x000fe200010f0eff */
[----:B------:R-:W-:Y:S01]  /*8a40*/  IMAD R91, R70, 0x4, R89 ;  /* 0x00000004465b7824 */ /* 0x000fe200078e0259 */
[----:B------:R-:W-:-:S02]  /*8a50*/  LEA R44, P2, R61, R38, 0x1 ;  /* 0x000000263d2c7211 */ /* 0x000fc400078408ff */
[----:B----4-:R-:W-:Y:S01]  /*8a60*/  LEA.HI.X.SX32 R25, R43, R40, 0x1, P0 ;  /* 0x000000282b197211 */ /* 0x010fe200000f0eff */
[C---:B------:R-:W-:Y:S01]  /*8a70*/  IMAD R93, R70.reuse, 0x4, R91 ;  /* 0x00000004465d7824 */ /* 0x040fe200078e025b */
[-C--:B------:R-:W-:Y:S02]  /*8a80*/  LEA R28, P0, R47, R38.reuse, 0x1 ;  /* 0x000000262f1c7211 */ /* 0x080fe400078008ff */
[----:B------:R-:W-:Y:S01]  /*8a90*/  LEA R34, P1, R53, R38, 0x1 ;  /* 0x0000002635227211 */ /* 0x000fe200078208ff */
[----:B---3--:R2:W-:Y:S01]  /*8aa0*/  STG.E.U16 desc[UR10][R24.64], R16 ;  /* 0x0000001018007986 */ /* 0x0085e2000c10150a */
[----:B------:R-:W-:Y:S02]  /*8ab0*/  LEA.HI.X.SX32 R29, R47, R40, 0x1, P0 ;  /* 0x000000282f1d7211 */ /* 0x000fe400000f0eff */
[----:B------:R-:W-:Y:S02]  /*8ac0*/  LEA R95, R70, R93, 0x2 ;  /* 0x0000005d465f7211 */ /* 0x000fe400078e10ff */
[----:B------:R-:W-:-:S02]  /*8ad0*/  LEA R36, P0, R51, R38, 0x1 ;  /* 0x0000002633247211 */ /* 0x000fc400078008ff */
[-C--:B------:R-:W-:Y:S01]  /*8ae0*/  LEA.HI.X.SX32 R35, R53, R40.reuse, 0x1, P1 ;  /* 0x0000002835237211 */ /* 0x080fe200008f0eff */
[C---:B------:R-:W-:Y:S01]  /*8af0*/  IMAD R97, R70.reuse, 0x4, R95 ;  /* 0x0000000446617824 */ /* 0x040fe200078e025f */
[----:B------:R-:W-:Y:S02]  /*8b00*/  LEA.HI.X.SX32 R37, R51, R40, 0x1, P0 ;  /* 0x0000002833257211 */ /* 0x000fe400000f0eff */
[-C--:B------:R-:W-:Y:S01]  /*8b10*/  LEA R42, P0, R57, R38.reuse, 0x1 ;  /* 0x00000026392a7211 */ /* 0x080fe200078008ff */
[C---:B------:R-:W-:Y:S01]  /*8b20*/  IMAD R99, R70.reuse, 0x4, R97 ;  /* 0x0000000446637824 */ /* 0x040fe200078e0261 */
[----:B------:R-:W-:Y:S02]  /*8b30*/  LEA R46, P1, R59, R38, 0x1 ;  /* 0x000000263b2e7211 */ /* 0x000fe400078208ff */
[----:B------:R-:W-:Y:S01]  /*8b40*/  LEA.HI.X.SX32 R43, R57, R40, 0x1, P0 ;  /* 0x00000028392b7211 */ /* 0x000fe200000f0eff */
[----:B------:R-:W-:Y:S01]  /*8b50*/  IMAD R101, R70, 0x4, R99 ;  /* 0x0000000446657824 */ /* 0x000fe200078e0263 */
[----:B------:R-:W-:-:S02]  /*8b60*/  LEA R52, P0, R63, R38, 0x1 ;  /* 0x000000263f347211 */ /* 0x000fc400078008ff */
[----:B------:R-:W-:Y:S01]  /*8b70*/  LEA.HI.X.SX32 R47, R59, R40, 0x1, P1 ;  /* 0x000000283b2f7211 */ /* 0x000fe200008f0eff */
[C---:B------:R-:W-:Y:S01]  /*8b80*/  IMAD R103, R70.reuse, 0x4, R101 ;  /* 0x0000000446677824 */ /* 0x040fe200078e0265 */
[----:B------:R-:W-:Y:S02]  /*8b90*/  LEA R48, P1, R65, R38, 0x1 ;  /* 0x0000002641307211 */ /* 0x000fe400078208ff */
[----:B------:R-:W-:Y:S02]  /*8ba0*/  LEA.HI.X.SX32 R53, R63, R40, 0x1, P0 ;  /* 0x000000283f357211 */ /* 0x000fe400000f0eff */
[----:B------:R-:W-:Y:S02]  /*8bb0*/  LEA R64, P0, R71, R38, 0x1 ;  /* 0x0000002647407211 */ /* 0x000fe400078008ff */
[-C--:B------:R-:W-:Y:S02]  /*8bc0*/  LEA.HI.X.SX32 R49, R65, R40.reuse, 0x1, P1 ;  /* 0x0000002841317211 */ /* 0x080fe400008f0eff */
[----:B------:R-:W-:Y:S01]  /*8bd0*/  LEA.HI.X.SX32 R65, R71, R40, 0x1, P0 ;  /* 0x0000002847417211 */ /* 0x000fe200000f0eff */
[----:B------:R-:W-:Y:S01]  /*8be0*/  IMAD R71, R70, 0x4, R103 ;  /* 0x0000000446477824 */ /* 0x000fe200078e0267 */
[----:B------:R-:W-:-:S02]  /*8bf0*/  LEA R62, P0, R77, R38, 0x1 ;  /* 0x000000264d3e7211 */ /* 0x000fc400078008ff */
[----:B------:R-:W-:Y:S01]  /*8c00*/  LEA.HI.X.SX32 R45, R61, R40, 0x1, P2 ;  /* 0x000000283d2d7211 */ /* 0x000fe200010f0eff */
[C---:B------:R-:W-:Y:S01]  /*8c10*/  IMAD R105, R70.reuse, 0x4, R71 ;  /* 0x0000000446697824 */ /* 0x040fe200078e0247 */
[----:B------:R-:W-:Y:S02]  /*8c20*/  LEA R50, P2, R67, R38, 0x1 ;  /* 0x0000002643327211 */ /* 0x000fe400078408ff */
[----:B------:R-:W-:Y:S01]  /*8c30*/  LEA.HI.X.SX32 R63, R77, R40, 0x1, P0 ;  /* 0x000000284d3f7211 */ /* 0x000fe200000f0eff */
[C---:B------:R-:W-:Y:S01]  /*8c40*/  IMAD R107, R70.reuse, 0x4, R105 ;  /* 0x00000004466b7824 */ /* 0x040fe200078e0269 */
[----:B------:R-:W-:Y:S02]  /*8c50*/  LEA R66, P0, R41, R38, 0x1 ;  /* 0x0000002629427211 */ /* 0x000fe400078008ff */
[-C--:B------:R-:W-:Y:S01]  /*8c60*/  LEA.HI.X.SX32 R51, R67, R40.reuse, 0x1, P2 ;  /* 0x0000002843337211 */ /* 0x080fe200010f0eff */
[----:B------:R-:W-:Y:S01]  /*8c70*/  IMAD R109, R70, 0x4, R107 ;  /* 0x00000004466d7824 */ /* 0x000fe200078e026b */
[----:B------:R-:W-:-:S02]  /*8c80*/  LEA.HI.X.SX32 R67, R41, R40, 0x1, P0 ;  /* 0x0000002829437211 */ /* 0x000fc400000f0eff */
[-C--:B------:R-:W-:Y:S01]  /*8c90*/  LEA R56, P1, R73, R38.reuse, 0x1 ;  /* 0x0000002649387211 */ /* 0x080fe200078208ff */
[C---:B------:R-:W-:Y:S01]  /*8ca0*/  IMAD R41, R70.reuse, 0x4, R109 ;  /* 0x0000000446297824 */ /* 0x040fe200078e026d */
[----:B------:R-:W-:Y:S02]  /*8cb0*/  LEA R54, P2, R75, R38, 0x1 ;  /* 0x000000264b367211 */ /* 0x000fe400078408ff */
[----:B------:R-:W-:Y:S01]  /*8cc0*/  LEA.HI.X.SX32 R57, R73, R40, 0x1, P1 ;  /* 0x0000002849397211 */ /* 0x000fe200008f0eff */
[C---:B------:R-:W-:Y:S01]  /*8cd0*/  IMAD R111, R70.reuse, 0x4, R41 ;  /* 0x00000004466f7824 */ /* 0x040fe200078e0229 */
[-C--:B------:R-:W-:Y:S02]  /*8ce0*/  LEA R60, P1, R79, R38.reuse, 0x1 ;  /* 0x000000264f3c7211 */ /* 0x080fe400078208ff */
[----:B------:R-:W-:Y:S01]  /*8cf0*/  LEA R76, P0, R87, R38, 0x1 ;  /* 0x00000026574c7211 */ /* 0x000fe200078008ff */
[----:B------:R-:W-:Y:S01]  /*8d00*/  IMAD R113, R70, 0x4, R111 ;  /* 0x0000000446717824 */ /* 0x000fe200078e026f */
[----:B------:R-:W-:-:S02]  /*8d10*/  LEA.HI.X.SX32 R61, R79, R40, 0x1, P1 ;  /* 0x000000284f3d7211 */ /* 0x000fc400008f0eff */
[----:B------:R-:W-:Y:S01]  /*8d20*/  LEA R72, P1, R83, R38, 0x1 ;  /* 0x0000002653487211 */ /* 0x000fe200078208ff */
[C---:B------:R-:W-:Y:S01]  /*8d30*/  IMAD R115, R70.reuse, 0x4, R113 ;  /* 0x0000000446737824 */ /* 0x040fe200078e0271 */
[----:B------:R-:W-:Y:S02]  /*8d40*/  LEA.HI.X.SX32 R55, R75, R40, 0x1, P2 ;  /* 0x000000284b377211 */ /* 0x000fe400010f0eff */
[----:B------:R-:W-:Y:S01]  /*8d50*/  LEA R58, P2, R81, R38, 0x1 ;  /* 0x00000026513a7211 */ /* 0x000fe200078408ff */
[----:B------:R-:W-:Y:S01]  /*8d60*/  IMAD R117, R70, 0x4, R115 ;  /* 0x0000000446757824 */ /* 0x000fe200078e0273 */
[----:B------:R-:W-:Y:S02]  /*8d70*/  LEA.HI.X.SX32 R73, R83, R40, 0x1, P1 ;  /* 0x0000002853497211 */ /* 0x000fe400008f0eff */
[----:B------:R-:W-:Y:S02]  /*8d80*/  LEA R78, P1, R89, R38, 0x1 ;  /* 0x00000026594e7211 */ /* 0x000fe400078208ff */
[----:B------:R-:W-:-:S02]  /*8d90*/  LEA.HI.X.SX32 R77, R87, R40, 0x1, P0 ;  /* 0x00000028574d7211 */ /* 0x000fc400000f0eff */
[----:B------:R-:W-:Y:S02]  /*8da0*/  LEA R82, P0, R93, R38, 0x1 ;  /* 0x000000265d527211 */ /* 0x000fe400078008ff */
[----:B------:R-:W-:Y:S02]  /*8db0*/  LEA.HI.X.SX32 R59, R81, R40, 0x1, P2 ;  /* 0x00000028513b7211 */ /* 0x000fe400010f0eff */
[----:B------:R-:W-:Y:S02]  /*8dc0*/  LEA R74, P2, R85, R38, 0x1 ;  /* 0x00000026554a7211 */ /* 0x000fe400078408ff */
[----:B------:R-:W-:Y:S02]  /*8dd0*/  LEA.HI.X.SX32 R79, R89, R40, 0x1, P1 ;  /* 0x00000028594f7211 */ /* 0x000fe400008f0eff */
[----:B------:R-:W-:Y:S02]  /*8de0*/  LEA R119, R70, R117, 0x2 ;  /* 0x0000007546777211 */ /* 0x000fe400078e10ff */
[----:B------:R-:W-:-:S02]  /*8df0*/  LEA R84, P1, R95, R38, 0x1 ;  /* 0x000000265f547211 */ /* 0x000fc400078208ff */
[----:B------:R-:W-:Y:S01]  /*8e00*/  LEA.HI.X.SX32 R83, R93, R40, 0x1, P0 ;  /* 0x000000285d537211 */ /* 0x000fe200000f0eff */
[C---:B------:R-:W-:Y:S01]  /*8e10*/  IMAD R121, R70.reuse, 0x4, R119 ;  /* 0x0000000446797824 */ /* 0x040fe200078e0277 */
[----:B------:R-:W-:Y:S02]  /*8e20*/  LEA R88, P0, R99, R38, 0x1 ;  /* 0x0000002663587211 */ /* 0x000fe400078008ff */
[----:B------:R-:W-:Y:S01]  /*8e30*/  LEA.HI.X.SX32 R75, R85, R40, 0x1, P2 ;  /* 0x00000028554b7211 */ /* 0x000fe200010f0eff */
[----:B------:R-:W-:Y:S01]  /*8e40*/  IMAD R123, R70, 0x4, R121 ;  /* 0x00000004467b7824 */ /* 0x000fe200078e0279 */
[----:B------:R-:W-:Y:S02]  /*8e50*/  LEA R80, P2, R91, R38, 0x1 ;  /* 0x000000265b507211 */ /* 0x000fe400078408ff */
[----:B------:R-:W-:Y:S02]  /*8e60*/  LEA.HI.X.SX32 R85, R95, R40, 0x1, P1 ;  /* 0x000000285f557211 */ /* 0x000fe400008f0eff */
[----:B------:R-:W-:-:S02]  /*8e70*/  LEA R90, P1, R101, R38, 0x1 ;  /* 0x00000026655a7211 */ /* 0x000fc400078208ff */
[----:B------:R-:W-:Y:S02]  /*8e80*/  LEA.HI.X.SX32 R89, R99, R40, 0x1, P0 ;  /* 0x0000002863597211 */ /* 0x000fe400000f0eff */
[----:B------:R-:W-:Y:S02]  /*8e90*/  LEA R94, P0, R71, R38, 0x1 ;  /* 0x00000026475e7211 */ /* 0x000fe400078008ff */
[----:B------:R-:W-:Y:S02]  /*8ea0*/  LEA.HI.X.SX32 R81, R91, R40, 0x1, P2 ;  /* 0x000000285b517211 */ /* 0x000fe400010f0eff */
[----:B------:R-:W-:Y:S02]  /*8eb0*/  LEA R86, P2, R97, R38, 0x1 ;  /* 0x0000002661567211 */ /* 0x000fe400078408ff */
[----:B------:R-:W-:Y:S02]  /*8ec0*/  LEA.HI.X.SX32 R91, R101, R40, 0x1, P1 ;  /* 0x00000028655b7211 */ /* 0x000fe400008f0eff */
[----:B------:R-:W-:-:S02]  /*8ed0*/  LEA R96, P1, R105, R38, 0x1 ;  /* 0x0000002669607211 */ /* 0x000fc400078208ff */
[-C--:B------:R-:W-:Y:S01]  /*8ee0*/  LEA.HI.X.SX32 R95, R71, R40.reuse, 0x1, P0 ;  /* 0x00000028475f7211 */ /* 0x080fe200000f0eff */
        /* <DEDUP_REMOVED lines=8> */
[-C--:B------:R-:W-:Y:S01]  /*8f70*/  LEA.HI.X.SX32 R103, R41, R40.reuse, 0x1, P1 ;  /* 0x0000002829677211 */ /* 0x080fe200008f0eff */
[C---:B------:R-:W-:Y:S01]  /*8f80*/  IMAD R41, R70.reuse, 0x4, R125 ;  /* 0x0000000446297824 */ /* 0x040fe200078e027d */
[----:B------:R-:W-:Y:S02]  /*8f90*/  LEA.HI.X.SX32 R99, R107, R40, 0x1, P2 ;  /* 0x000000286b637211 */ /* 0x000fe400010f0eff */
[-C--:B------:R-:W-:Y:S01]  /*8fa0*/  LEA R104, P2, R111, R38.reuse, 0x1 ;  /* 0x000000266f687211 */ /* 0x080fe200078408ff */
[----:B------:R-:W-:Y:S01]  /*8fb0*/  IMAD R127, R70, 0x4, R41 ;  /* 0x00000004467f7824 */ /* 0x000fe200078e0229 */
[----:B------:R-:W-:Y:S02]  /*8fc0*/  PRMT R142, R16, 0x7632, R142 ;  /* 0x00007632108e7816 */ /* 0x000fe4000000008e */
[----:B------:R-:W-:Y:S01]  /*8fd0*/  LEA R100, P0, R109, R38, 0x1 ;  /* 0x000000266d647211 */ /* 0x000fe200078008ff */
[C---:B------:R-:W-:Y:S01]  /*8fe0*/  IMAD R129, R70.reuse, 0x4, R127 ;  /* 0x0000000446817824 */ /* 0x040fe200078e027f */
[----:B------:R-:W-:Y:S01]  /*8ff0*/  LEA.HI.X.SX32 R105, R111, R40, 0x1, P2 ;  /* 0x000000286f697211 */ /* 0x000fe200010f0eff */
[----:B------:R3:W-:Y:S01]  /*9000*/  STG.E.U16 desc[UR10][R26.64], R142 ;  /* 0x0000008e1a007986 */ /* 0x0007e2000c10150a */
[----:B------:R-:W-:Y:S01]  /*9010*/  LEA R110, P2, R117, R38, 0x1 ;  /* 0x00000026756e7211 */ /* 0x000fe200078408ff */
[C---:B------:R-:W-:Y:S01]  /*9020*/  IMAD R131, R70.reuse, 0x4, R129 ;  /* 0x0000000446837824 */ /* 0x040fe200078e0281 */
[----:B--2---:R-:W-:Y:S01]  /*9030*/  PRMT R25, R17, 0x7632, R25 ;  /* 0x0000763211197816 */ /* 0x004fe20000000019 */
[----:B------:R2:W-:Y:S01]  /*9040*/  STG.E.U16 desc[UR10][R28.64], R17 ;  /* 0x000000111c007986 */ /* 0x0005e2000c10150a */
[----:B------:R-:W-:Y:S01]  /*9050*/  LEA.HI.X.SX32 R101, R109, R40, 0x1, P0 ;  /* 0x000000286d657211 */ /* 0x000fe200000f0eff */
[C---:B------:R-:W-:Y:S01]  /*9060*/  IMAD R133, R70.reuse, 0x4, R131 ;  /* 0x0000000446857824 */ /* 0x040fe200078e0283 */
[----:B------:R-:W-:Y:S01]  /*9070*/  LEA R106, P0, R113, R38, 0x1 ;  /* 0x00000026716a7211 */ /* 0x000fe200078008ff */
[----:B------:R4:W-:Y:S01]  /*9080*/  STG.E.U16 desc[UR10][R30.64], R25 ;  /* 0x000000191e007986 */ /* 0x0009e2000c10150a */
[----:B------:R-:W-:Y:S01]  /*9090*/  LEA.HI.X.SX32 R111, R117, R40, 0x1, P2 ;  /* 0x00000028756f7211 */ /* 0x000fe200010f0eff */
[----:B------:R-:W-:Y:S01]  /*90a0*/  IMAD R135, R70, 0x4, R133 ;  /* 0x0000000446877824 */ /* 0x000fe200078e0285 */
[----:B------:R-:W-:Y:S01]  /*90b0*/  LEA R116, P2, R123, R38, 0x1 ;  /* 0x000000267b747211 */ /* 0x000fe200078408ff */
[----:B------:R-:W-:Y:S01]  /*90c0*/  STG.E.U16 desc[UR10][R36.64], R18 ;  /* 0x0000001224007986 */ /* 0x000fe2000c10150a */
[----:B---3--:R-:W-:-:S02]  /*90d0*/  PRMT R27, R18, 0x7632, R27 ;  /* 0x00007632121b7816 */ /* 0x008fc4000000001b */
[----:B------:R-:W-:Y:S02]  /*90e0*/  LEA R108, P1, R115, R38, 0x1 ;  /* 0x00000026736c7211 */ /* 0x000fe400078208ff */
[----:B--2---:R-:W-:Y:S01]  /*90f0*/  PRMT R29, R19, 0x7632, R29 ;  /* 0x00007632131d7816 */ /* 0x004fe2000000001d */
[----:B------:R2:W-:Y:S01]  /*9100*/  STG.E.U16 desc[UR10][R34.64], R27 ;  /* 0x0000001b22007986 */ /* 0x0005e2000c10150a */
[----:B------:R-:W-:Y:S02]  /*9110*/  LEA.HI.X.SX32 R107, R113, R40, 0x1, P0 ;  /* 0x00000028716b7211 */ /* 0x000fe400000f0eff */
[----:B----4-:R-:W-:Y:S01]  /*9120*/  PRMT R31, R12, 0x7632, R31 ;  /* 0x000076320c1f7816 */ /* 0x010fe2000000001f */
[----:B------:R3:W-:Y:S01]  /*9130*/  STG.E.U16 desc[UR10][R32.64], R19 ;  /* 0x0000001320007986 */ /* 0x0007e2000c10150a */
[----:B------:R-:W-:Y:S02]  /*9140*/  LEA R112, P0, R119, R38, 0x1 ;  /* 0x0000002677707211 */ /* 0x000fe400078008ff */
[----:B------:R-:W-:Y:S01]  /*9150*/  LEA.HI.X.SX32 R117, R123, R40, 0x1, P2 ;  /* 0x000000287b757211 */ /* 0x000fe200010f0eff */
[----:B------:R-:W-:Y:S01]  /*9160*/  STG.E.U16 desc[UR10][R42.64], R29 ;  /* 0x0000001d2a007986 */ /* 0x000fe2000c10150a */
[----:B------:R-:W-:-:S02]  /*9170*/  PRMT R24, R13, 0x7632, R24 ;  /* 0x000076320d187816 */ /* 0x000fc40000000018 */
[----:B------:R-:W-:Y:S01]  /*9180*/  LEA R122, P2, R41, R38, 0x1 ;  /* 0x00000026297a7211 */ /* 0x000fe200078408ff */
[----:B------:R4:W-:Y:S01]  /*9190*/  STG.E.U16 desc[UR10][R46.64], R12 ;  /* 0x0000000c2e007986 */ /* 0x0009e2000c10150a */
[----:B------:R-:W-:Y:S02]  /*91a0*/  LEA.HI.X.SX32 R109, R115, R40, 0x1, P1 ;  /* 0x00000028736d7211 */ /* 0x000fe400008f0eff */
[----:B------:R-:W-:Y:S01]  /*91b0*/  PRMT R25, R14, 0x7632, R25 ;  /* 0x000076320e197816 */ /* 0x000fe20000000019 */
[----:B------:R-:W5:Y:S01]  /*91c0*/  LDS.128 R16, [R2+0x2000] ;  /* 0x0020000002107984 */ /* 0x000f620000000c00 */
[----:B------:R-:W-:Y:S02]  /*91d0*/  LEA R114, P1, R121, R38, 0x1 ;  /* 0x0000002679727211 */ /* 0x000fe400078208ff */
[----:B------:R-:W-:Y:S01]  /*91e0*/  LEA.HI.X.SX32 R113, R119, R40, 0x1, P0 ;  /* 0x0000002877717211 */ /* 0x000fe200000f0eff */
[----:B------:R1:W-:Y:S01]  /*91f0*/  STG.E.U16 desc[UR10][R44.64], R31 ;  /* 0x0000001f2c007986 */ /* 0x0003e2000c10150a */
[----:B--2---:R-:W-:-:S02]  /*9200*/  PRMT R27, R15, 0x7632, R27 ;  /* 0x000076320f1b7816 */ /* 0x004fc4000000001b */
[----:B------:R-:W-:Y:S01]  /*9210*/  LEA R118, P0, R71, R38, 0x1 ;  /* 0x0000002647767211 */ /* 0x000fe200078008ff */
[----:B------:R-:W-:Y:S01]  /*9220*/  STG.E.U16 desc[UR10][R52.64], R13 ;  /* 0x0000000d34007986 */ /* 0x000fe2000c10150a */
[-C--:B------:R-:W-:Y:S01]  /*9230*/  LEA.HI.X.SX32 R123, R41, R40.reuse, 0x1, P2 ;  /* 0x00000028297b7211 */ /* 0x080fe200010f0eff */
[----:B------:R-:W-:Y:S01]  /*9240*/  IMAD R41, R70, 0x4, R135 ;  /* 0x0000000446297824 */ /* 0x000fe200078e0287 */
[----:B0-----:R-:W-:Y:S01]  /*9250*/  PRMT R30, R20, 0x7632, R30 ;  /* 0x00007632141e7816 */ /* 0x001fe2000000001e */
[----:B------:R5:W-:Y:S01]  /*9260*/  STG.E.U16 desc[UR10][R48.64], R24 ;  /* 0x0000001830007986 */ /* 0x000be2000c10150a */
[----:B------:R-:W-:Y:S02]  /*9270*/  LEA.HI.X.SX32 R115, R121, R40, 0x1, P1 ;  /* 0x0000002879737211 */ /* 0x000fe400008f0eff */
[----:B------:R-:W-:Y:S01]  /*9280*/  LEA R120, P1, R125, R38, 0x1 ;  /* 0x000000267d787211 */ /* 0x000fe200078208ff */
[----:B------:R0:W-:Y:S01]  /*9290*/  STG.E.U16 desc[UR10][R50.64], R14 ;  /* 0x0000000e32007986 */ /* 0x0001e2000c10150a */
[----:B---3--:R-:W-:-:S02]  /*92a0*/  PRMT R33, R21, 0x7632, R33 ;  /* 0x0000763215217816 */ /* 0x008fc40000000021 */
[-C--:B------:R-:W-:Y:S01]  /*92b0*/  LEA.HI.X.SX32 R119, R71, R40.reuse, 0x1, P0 ;  /* 0x0000002847777211 */ /* 0x080fe200000f0eff */
[----:B------:R-:W-:Y:S01]  /*92c0*/  STG.E.U16 desc[UR10][R64.64], R25 ;  /* 0x0000001940007986 */ /* 0x000fe2000c10150a */
[----:B------:R-:W-:Y:S01]  /*92d0*/  IMAD R71, R70, 0x4, R41 ;  /* 0x0000000446477824 */ /* 0x000fe200078e0229 */
[----:B------:R-:W-:Y:S02]  /*92e0*/  PRMT R37, R22, 0x7632, R37 ;  /* 0x0000763216257816 */ /* 0x000fe40000000025 */
[----:B------:R-:W-:Y:S01]  /*92f0*/  STG.E.U16 desc[UR10][R56.64], R15 ;  /* 0x0000000f38007986 */ /* 0x000fe2000c10150a */
[----:B------:R-:W-:Y:S01]  /*9300*/  LEA.HI.X.SX32 R121, R125, R40, 0x1, P1 ;  /* 0x000000287d797211 */ /* 0x000fe200008f0eff */
[----:B------:R-:W-:Y:S01]  /*9310*/  IMAD R137, R70, 0x4, R71 ;  /* 0x0000000446897824 */ /* 0x000fe200078e0247 */
[----:B------:R-:W-:Y:S01]  /*9320*/  LEA R124, P0, R127, R38, 0x1 ;  /* 0x000000267f7c7211 */ /* 0x000fe200078008ff */
[----:B------:R2:W-:Y:S01]  /*9330*/  STG.E.U16 desc[UR10][R54.64], R27 ;  /* 0x0000001b36007986 */ /* 0x0005e2000c10150a */
[----:B----4-:R-:W-:-:S02]  /*9340*/  PRMT R12, R23, 0x7632, R12 ;  /* 0x00007632170c7816 */ /* 0x010fc4000000000c */
[-C--:B------:R-:W-:Y:S01]  /*9350*/  LEA R126, P1, R129, R38.reuse, 0x1 ;  /* 0x00000026817e7211 */ /* 0x080fe200078208ff */
[----:B------:R-:W-:Y:S01]  /*9360*/  STG.E.U16 desc[UR10][R62.64], R20 ;  /* 0x000000143e007986 */ /* 0x000fe2000c10150a */
[----:B------:R-:W-:Y:S02]  /*9370*/  LEA R128, P2, R131, R38, 0x1 ;  /* 0x0000002683807211 */ /* 0x000fe400078408ff */
[-C--:B------:R-:W-:Y:S01]  /*9380*/  LEA.HI.X.SX32 R125, R127, R40.reuse, 0x1, P0 ;  /* 0x000000287f7d7211 */ /* 0x080fe200000f0eff */
[----:B------:R-:W-:Y:S01]  /*9390*/  STG.E.U16 desc[UR10][R60.64], R30 ;  /* 0x0000001e3c007986 */ /* 0x000fe2000c10150a */
[----:B------:R-:W-:Y:S02]  /*93a0*/  LEA.HI.X.SX32 R127, R129, R40, 0x1, P1 ;  /* 0x00000028817f7211 */ /* 0x000fe400008f0eff */
[----:B------:R-:W-:Y:S01]  /*93b0*/  LEA R130, P0, R133, R38, 0x1 ;  /* 0x0000002685827211 */ /* 0x000fe200078008ff */
[----:B------:R3:W-:Y:S01]  /*93c0*/  STG.E.U16 desc[UR10][R58.64], R21 ;  /* 0x000000153a007986 */ /* 0x0007e2000c10150a */
[----:B------:R-:W-:-:S02]  /*93d0*/  LEA.HI.X.SX32 R129, R131, R40, 0x1, P2 ;  /* 0x0000002883817211 */ /* 0x000fc400010f0eff */
[-C--:B------:R-:W-:Y:S01]  /*93e0*/  LEA R132, P1, R135, R38.reuse, 0x1 ;  /* 0x0000002687847211 */ /* 0x080fe200078208ff */
[----:B------:R-:W-:Y:S01]  /*93f0*/  STG.E.U16 desc[UR10][R66.64], R33 ;  /* 0x0000002142007986 */ /* 0x000fe2000c10150a */
[----:B------:R-:W-:Y:S02]  /*9400*/  LEA R134, P2, R41, R38, 0x1 ;  /* 0x0000002629867211 */ /* 0x000fe400078408ff */
[C---:B------:R-:W-:Y:S01]  /*9410*/  LEA R139, R70.reuse, R137, 0x2 ;  /* 0x00000089468b7211 */ /* 0x040fe200078e10ff */
[----:B------:R-:W-:Y:S01]  /*9420*/  STG.E.U16 desc[UR10][R72.64], R22 ;  /* 0x0000001648007986 */ /* 0x000fe2000c10150a */
[-C--:B------:R-:W-:Y:S02]  /*9430*/  LEA.HI.X.SX32 R131, R133, R40.reuse, 0x1, P0 ;  /* 0x0000002885837211 */ /* 0x080fe400000f0eff */
[-C--:B------:R-:W-:Y:S01]  /*9440*/  LEA.HI.X.SX32 R133, R135, R40.reuse, 0x1, P1 ;  /* 0x0000002887857211 */ /* 0x080fe200008f0eff */
[----:B------:R-:W-:Y:S01]  /*9450*/  STG.E.U16 desc[UR10][R74.64], R37 ;  /* 0x000000254a007986 */ /* 0x000fe2000c10150a */
[----:B------:R-:W-:Y:S01]  /*9460*/  LEA.HI.X.SX32 R135, R41, R40, 0x1, P2 ;  /* 0x0000002829877211 */ /* 0x000fe200010f0eff */
[----:B------:R-:W-:Y:S01]  /*9470*/  IMAD R41, R70, 0x4, R139 ;  /* 0x0000000446297824 */ /* 0x000fe200078e028b */
[----:B------:R-:W-:Y:S01]  /*9480*/  PRMT R43, R9, 0x7632, R43 ;  /* 0x00007632092b7816 */ /* 0x000fe2000000002b */
[----:B------:R-:W-:Y:S01]  /*9490*/  STG.E.U16 desc[UR10][R76.64], R23 ;  /* 0x000000174c007986 */ /* 0x000fe2000c10150a */
[----:B-1----:R-:W-:-:S02]  /*94a0*/  PRMT R45, R10, 0x7632, R45 ;  /* 0x000076320a2d7816 */ /* 0x002fc4000000002d */
[----:B------:R-:W-:Y:S01]  /*94b0*/  LEA R140, P3, R41, R38, 0x1 ;  /* 0x00000026298c7211 */ /* 0x000fe200078608ff */
[----:B------:R-:W-:Y:S01]  /*94c0*/  STG.E.U16 desc[UR10][R78.64], R12 ;  /* 0x0000000c4e007986 */ /* 0x000fe2000c10150a */
[----:B------:R-:W-:Y:S02]  /*94d0*/  PRMT R47, R11, 0x7632, R47 ;  /* 0x000076320b2f7816 */ /* 0x000fe4000000002f */
[----:B------:R-:W-:Y:S01]  /*94e0*/  LEA.HI.X.SX32 R141, R41, R40, 0x1, P3 ;  /* 0x00000028298d7211 */ /* 0x000fe200018f0eff */
[----:B------:R-:W1:Y:S01]  /*94f0*/  LDS.128 R12, [R2+0x3000] ;  /* 0x00300000020c7984 */ /* 0x000e620000000c00 */
[----:B------:R-:W-:Y:S02]  /*9500*/  PRMT R41, R8, 0x7632, R41 ;  /* 0x0000763208297816 */ /* 0x000fe40000000029 */
[----:B-----5:R-:W-:Y:S01]  /*9510*/  PRMT R49, R16, 0x7632, R49 ;  /* 0x0000763210317816 */ /* 0x020fe20000000031 */
[----:B------:R4:W-:Y:S01]  /*9520*/  STG.E.U16 desc[UR10][R80.64], R8 ;  /* 0x0000000850007986 */ /* 0x0009e2000c10150a */
[----:B0-----:R-:W-:-:S02]  /*9530*/  PRMT R51, R17, 0x7632, R51 ;  /* 0x0000763211337816 */ /* 0x001fc40000000033 */
[----:B------:R-:W-:Y:S01]  /*9540*/  PRMT R53, R18, 0x7632, R53 ;  /* 0x0000763212357816 */ /* 0x000fe20000000035 */
[----:B------:R-:W-:Y:S01]  /*9550*/  STG.E.U16 desc[UR10][R82.64], R41 ;  /* 0x0000002952007986 */ /* 0x000fe2000c10150a */
[----:B--2---:R-:W-:Y:S02]  /*9560*/  PRMT R55, R19, 0x7632, R55 ;  /* 0x0000763213377816 */ /* 0x004fe40000000037 */
[----:B------:R-:W-:Y:S01]  /*9570*/  PRMT R57, R4, 0x7632, R57 ;  /* 0x0000763204397816 */ /* 0x000fe20000000039 */
[----:B------:R-:W-:Y:S01]  /*9580*/  STG.E.U16 desc[UR10][R84.64], R9 ;  /* 0x0000000954007986 */ /* 0x000fe2000c10150a */
[----:B---3--:R-:W-:Y:S02]  /*9590*/  PRMT R59, R5, 0x7632, R59 ;  /* 0x00007632053b7816 */ /* 0x008fe4000000003b */
[----:B------:R-:W-:Y:S01]  /*95a0*/  PRMT R61, R6, 0x7632, R61 ;  /* 0x00007632063d7816 */ /* 0x000fe2000000003d */
[----:B------:R-:W-:Y:S01]  /*95b0*/  STG.E.U16 desc[UR10][R86.64], R43 ;  /* 0x0000002b56007986 */ /* 0x000fe2000c10150a */
[----:B------:R-:W-:-:S02]  /*95c0*/  PRMT R63, R7, 0x7632, R63 ;  /* 0x00007632073f7816 */ /* 0x000fc4000000003f */
[-C--:B------:R-:W-:Y:S01]  /*95d0*/  LEA R70, P0, R71, R38.reuse, 0x1 ;  /* 0x0000002647467211 */ /* 0x080fe200078008ff */
[----:B------:R-:W-:Y:S01]  /*95e0*/  STG.E.U16 desc[UR10][R88.64], R10 ;  /* 0x0000000a58007986 */ /* 0x000fe2000c10150a */
[-C--:B------:R-:W-:Y:S02]  /*95f0*/  LEA R136, P1, R137, R38.reuse, 0x1 ;  /* 0x0000002689887211 */ /* 0x080fe400078208ff */
[----:B------:R-:W-:Y:S01]  /*9600*/  LEA R138, P2, R139, R38, 0x1 ;  /* 0x000000268b8a7211 */ /* 0x000fe200078408ff */
[----:B------:R-:W-:Y:S01]  /*9610*/  STG.E.U16 desc[UR10][R90.64], R45 ;  /* 0x0000002d5a007986 */ /* 0x000fe2000c10150a */
[-C--:B------:R-:W-:Y:S02]  /*9620*/  LEA.HI.X.SX32 R71, R71, R40.reuse, 0x1, P0 ;  /* 0x0000002847477211 */ /* 0x080fe400000f0eff */
[-C--:B------:R-:W-:Y:S01]  /*9630*/  LEA.HI.X.SX32 R137, R137, R40.reuse, 0x1, P1 ;  /* 0x0000002889897211 */ /* 0x080fe200008f0eff */
[----:B------:R-:W-:Y:S01]  /*9640*/  STG.E.U16 desc[UR10][R92.64], R11 ;  /* 0x0000000b5c007986 */ /* 0x000fe2000c10150a */
[----:B------:R-:W-:-:S02]  /*9650*/  LEA.HI.X.SX32 R139, R139, R40, 0x1, P2 ;  /* 0x000000288b8b7211 */ /* 0x000fc400010f0eff */
[----:B------:R-:W-:Y:S01]  /*9660*/  ISETP.GE.U32.AND P0, PT, R69, 0x40, PT ;  /* 0x000000404500780c */ /* 0x000fe20003f06070 */
[----:B------:R-:W-:Y:S04]  /*9670*/  STG.E.U16 desc[UR10][R94.64], R47 ;  /* 0x0000002f5e007986 */ /* 0x000fe8000c10150a */
[----:B------:R-:W-:Y:S04]  /*9680*/  STG.E.U16 desc[UR10][R96.64], R16 ;  /* 0x0000001060007986 */ /* 0x000fe8000c10150a */
[----:B------:R-:W-:Y:S01]  /*9690*/  STG.E.U16 desc[UR10][R98.64], R49 ;  /* 0x0000003162007986 */ /* 0x000fe2000c10150a */
[----:B-1----:R-:W-:-:S02]  /*96a0*/  PRMT R65, R12, 0x7632, R65 ;  /* 0x000076320c417816 */ /* 0x002fc40000000041 */
[----:B------:R-:W-:Y:S01]  /*96b0*/  PRMT R67, R13, 0x7632, R67 ;  /* 0x000076320d437816 */ /* 0x000fe20000000043 */
[----:B------:R-:W-:Y:S01]  /*96c0*/  STG.E.U16 desc[UR10][R100.64], R17 ;  /* 0x0000001164007986 */ /* 0x000fe2000c10150a */
[----:B------:R-:W-:Y:S02]  /*96d0*/  PRMT R2, R14, 0x7632, R2 ;  /* 0x000076320e027816 */ /* 0x000fe40000000002 */
[----:B----4-:R-:W-:Y:S01]  /*96e0*/  PRMT R8, R15, 0x7632, R8 ;  /* 0x000076320f087816 */ /* 0x010fe20000000008 */
[----:B------:R-:W-:Y:S04]  /*96f0*/  STG.E.U16 desc[UR10][R102.64], R51 ;  /* 0x0000003366007986 */ /* 0x000fe8000c10150a */
[----:B------:R-:W-:Y:S04]  /*9700*/  STG.E.U16 desc[UR10][R104.64], R18 ;  /* 0x0000001268007986 */ /* 0x000fe8000c10150a */
[----:B------:R-:W-:Y:S04]  /*9710*/  STG.E.U16 desc[UR10][R106.64], R53 ;  /* 0x000000356a007986 */ /* 0x000fe8000c10150a */
[----:B------:R-:W-:Y:S04]  /*9720*/  STG.E.U16 desc[UR10][R108.64], R19 ;  /* 0x000000136c007986 */ /* 0x000fe8000c10150a */
[----:B------:R-:W-:Y:S04]  /*9730*/  STG.E.U16 desc[UR10][R110.64], R55 ;  /* 0x000000376e007986 */ /* 0x000fe8000c10150a */
[----:B------:R0:W-:Y:S04]  /*9740*/  STG.E.U16 desc[UR10][R112.64], R4 ;  /* 0x0000000470007986 */ /* 0x0001e8000c10150a */
[----:B------:R-:W-:Y:S04]  /*9750*/  STG.E.U16 desc[UR10][R114.64], R57 ;  /* 0x0000003972007986 */ /* 0x000fe8000c10150a */
[----:B------:R-:W-:Y:S04]  /*9760*/  STG.E.U16 desc[UR10][R116.64], R5 ;  /* 0x0000000574007986 */ /* 0x000fe8000c10150a */
[----:B------:R-:W-:Y:S01]  /*9770*/  STG.E.U16 desc[UR10][R118.64], R59 ;  /* 0x0000003b76007986 */ /* 0x000fe2000c10150a */
[----:B0-----:R-:W-:Y:S01]  /*9780*/  LOP3.LUT R4, R3, 0xf0, RZ, 0xc0, !PT ;  /* 0x000000f003047812 */ /* 0x001fe200078ec0ff */
[----:B------:R-:W-:-:S02]  /*9790*/  IMAD.SHL.U32 R3, R68, 0x4, RZ ;  /* 0x0000000444037824 */ /* 0x000fc400078e00ff */
[----:B------:R-:W-:Y:S01]  /*97a0*/  STG.E.U16 desc[UR10][R120.64], R6 ;  /* 0x0000000678007986 */ /* 0x000fe2000c10150a */
[----:B------:R-:W-:-:S03]  /*97b0*/  IMAD.HI R68, R68, 0x4, RZ ;  /* 0x0000000444447827 */ /* 0x000fc600078e02ff */
[----:B------:R-:W-:Y:S04]  /*97c0*/  STG.E.U16 desc[UR10][R122.64], R61 ;  /* 0x0000003d7a007986 */ /* 0x000fe8000c10150a */
[----:B------:R0:W-:Y:S04]  /*97d0*/  STG.E.U16 desc[UR10][R124.64], R7 ;  /* 0x000000077c007986 */ /* 0x0001e8000c10150a */
[----:B------:R-:W-:Y:S04]  /*97e0*/  STG.E.U16 desc[UR10][R126.64], R63 ;  /* 0x0000003f7e007986 */ /* 0x000fe8000c10150a */
[----:B------:R-:W-:Y:S04]  /*97f0*/  STG.E.U16 desc[UR10][R128.64], R12 ;  /* 0x0000000c80007986 */ /* 0x000fe8000c10150a */
[----:B------:R-:W-:Y:S01]  /*9800*/  STG.E.U16 desc[UR10][R130.64], R65 ;  /* 0x0000004182007986 */ /* 0x000fe2000c10150a */
[----:B0-----:R-:W0:Y:S03]  /*9810*/  LDC.64 R6, c[0x0][0x3a0] ;  /* 0x0000e800ff067b82 */ /* 0x001e260000000a00 */
[----:B------:R-:W-:Y:S04]  /*9820*/  STG.E.U16 desc[UR10][R132.64], R13 ;  /* 0x0000000d84007986 */ /* 0x000fe8000c10150a */
[----:B------:R-:W-:Y:S04]  /*9830*/  STG.E.U16 desc[UR10][R134.64], R67 ;  /* 0x0000004386007986 */ /* 0x000fe8000c10150a */
[----:B------:R-:W-:Y:S04]  /*9840*/  STG.E.U16 desc[UR10][R70.64], R14 ;  /* 0x0000000e46007986 */ /* 0x000fe8000c10150a */
[----:B------:R0:W-:Y:S04]  /*9850*/  STG.E.U16 desc[UR10][R136.64], R2 ;  /* 0x0000000288007986 */ /* 0x0001e8000c10150a */
[----:B------:R-:W-:Y:S04]  /*9860*/  STG.E.U16 desc[UR10][R138.64], R15 ;  /* 0x0000000f8a007986 */ /* 0x000fe8000c10150a */
[----:B------:R-:W-:Y:S01]  /*9870*/  STG.E.U16 desc[UR10][R140.64], R8 ;  /* 0x000000088c007986 */ /* 0x000fe2000c10150a */
[----:B------:R-:W-:Y:S06]  /*9880*/  BAR.SYNC.DEFER_BLOCKING 0x0 ;  /* 0x0000000000007b1d */ /* 0x000fec0000010000 */
[----:B------:R-:W-:Y:S02]  /*9890*/  STSM.16.M88 [R0], R39 ;  /* 0x0000002700007844 */ /* 0x000fe40000000000 */
[----:B------:R-:W-:Y:S06]  /*98a0*/  BAR.SYNC.DEFER_BLOCKING 0x0 ;  /* 0x0000000000007b1d */ /* 0x000fec0000010000 */
[----:B------:R-:W1:Y:S01]  /*98b0*/  LDSM.16.M88 R5, [R4+UR4] ;  /* 0x000000040405783b */ /* 0x000e620008000000 */
[----:B------:R-:W-:-:S02]  /*98c0*/  USHF.L.U32 UR4, UR6, 0x2, URZ ;  /* 0x0000000206047899 */ /* 0x000fc400080006ff */
[----:B------:R-:W-:-:S04]  /*98d0*/  UIMAD.WIDE UR6, UR6, 0x4, URZ ;  /* 0x00000004060678a5 */ /* 0x000fc8000f8e02ff */
[----:B0-----:R-:W-:-:S04]  /*98e0*/  IADD3 R2, P1, P2, R3, UR4, R6 ;  /* 0x0000000403027c10 */ /* 0x001fc8000fa3e006 */
[----:B------:R-:W-:-:S05]  /*98f0*/  IADD3.X R3, PT, PT, R68, UR7, R7, P1, P2 ;  /* 0x0000000744037c10 */ /* 0x000fca0008fe4407 */
[----:B-1----:R0:W-:Y:S01]  /*9900*/  @!P0 STG.E desc[UR10][R2.64], R5 ;  /* 0x0000000502008986 */ /* 0x0021e2000c10190a */
[----:B------:R-:W-:Y:S06]  /*9910*/  BAR.SYNC.DEFER_BLOCKING 0x0 ;  /* 0x0000000000007b1d */ /* 0x000fec0000010000 */
[----:B------:R-:W-:Y:S05]  /*9920*/  BRA.U UP0, `(.L_x_22) ;  /* 0x0000000100a07547 */ /* 0x000fea000b800000 */
[----:B------:R-:W1:Y:S01]  /*9930*/  S2UR UR6, SR_CgaCtaId ;  /* 0x00000000000679c3 */ /* 0x000e620000008800 */
[----:B------:R-:W-:Y:S01]  /*9940*/  NOP ;  /* 0x0000000000007918 */ /* 0x000fe20000000000 */
[----:B------:R-:W-:Y:S01]  /*9950*/  UMOV UR4, 0x50 ;  /* 0x0000005000047882 */ /* 0x000fe20000000000 */
[----:B------:R-:W-:Y:S02]  /*9960*/  IMAD.U32 R0, RZ, RZ, UR5 ;  /* 0x00000005ff007e24 */ /* 0x000fe4000f8e00ff */
[----:B0-----:R-:W-:Y:S02]  /*9970*/  IMAD.MOV.U32 R3, RZ, RZ, 0xffff ;  /* 0x0000ffffff037424 */ /* 0x001fe400078e00ff */
[----:B------:R-:W-:Y:S01]  /*9980*/  IMAD.MOV.U32 R7, RZ, RZ, 0x1 ;  /* 0x00000001ff077424 */ /* 0x000fe200078e00ff */
[----:B------:R-:W-:-:S04]  /*9990*/  LOP3.LUT R0, R0, 0xffff, RZ, 0xc0, !PT ;  /* 0x0000ffff00007812 */ /* 0x000fc800078ec0ff */
[----:B------:R-:W-:-:S05]  /*99a0*/  SHF.R.U32.HI R0, RZ, 0x5, R0 ;  /* 0x00000005ff007819 */ /* 0x000fca0000011600 */
[----:B------:R-:W-:Y:S01]  /*99b0*/  VIADD R2, R0, 0x10 ;  /* 0x0000001000027836 */ /* 0x000fe20000000000 */
[----:B------:R-:W-:Y:S01]  /*99c0*/  SHF.L.U32 R0, R3, R0, RZ ;  /* 0x0000000003007219 */ /* 0x000fe200000006ff */
[----:B-1----:R-:W-:-:S03]  /*99d0*/  ULEA UR7, UR6, UR4, 0x18 ;  /* 0x0000000406077291 */ /* 0x002fc6000f8ec0ff */
[----:B------:R-:W-:-:S04]  /*99e0*/  SHF.L.U32 R3, R7, R2, RZ ;  /* 0x0000000207037219 */ /* 0x000fc800000006ff */
[----:B------:R-:W-:Y:S02]  /*99f0*/  LOP3.LUT R0, R3, R0, RZ, 0xfc, !PT ;  /* 0x0000000003007212 */ /* 0x000fe400078efcff */
[----:B------:R-:W0:Y:S02]  /*9a00*/  LDS R5, [UR7] ;  /* 0x00000007ff057984 */ /* 0x000e240008000800 */
[C---:B------:R-:W-:Y:S02]  /*9a10*/  LOP3.LUT R2, R0.reuse, 0xffff, RZ, 0xc0, !PT ;  /* 0x0000ffff00027812 */ /* 0x040fe400078ec0ff */
[----:B0-----:R-:W-:-:S04]  /*9a20*/  LOP3.LUT R3, R0, 0xffff, R5, 0x80, !PT ;  /* 0x0000ffff00037812 */ /* 0x001fc800078e8005 */
[----:B------:R-:W-:-:S13]  /*9a30*/  ISETP.NE.AND P0, PT, R3, R2, PT ;  /* 0x000000020300720c */ /* 0x000fda0003f05270 */
[----:B------:R-:W-:Y:S05]  /*9a40*/  @P0 BRA `(.L_x_23) ;  /* 0x0000000000500947 */ /* 0x000fea0003800000 */
[----:B------:R-:W-:Y:S02]  /*9a50*/  SHF.R.U32.HI R5, RZ, 0x10, R5 ;  /* 0x00000010ff057819 */ /* 0x000fe40000011605 */
[----:B------:R-:W-:-:S04]  /*9a60*/  SHF.R.U32.HI R2, RZ, 0x10, R0 ;  /* 0x00000010ff027819 */ /* 0x000fc80000011600 */
[----:B------:R-:W-:-:S04]  /*9a70*/  LOP3.LUT R5, R5, R2, RZ, 0xc0, !PT ;  /* 0x0000000205057212 */ /* 0x000fc800078ec0ff */
[----:B------:R-:W-:-:S13]  /*9a80*/  ISETP.NE.AND P0, PT, R5, R2, PT ;  /* 0x000000020500720c */ /* 0x000fda0003f05270 */
[----:B------:R-:W-:Y:S05]  /*9a90*/  @P0 BRA `(.L_x_24) ;  /* 0x0000000000300947 */ /* 0x000fea0003800000 */
[----:B------:R-:W-:Y:S01]  /*9aa0*/  R2UR UR4, R0 ;  /* 0x00000000000472ca */ /* 0x000fe200000e0000 */
[----:B------:R-:W-:Y:S01]  /*9ab0*/  VOTEU.ANY UR6, UPT, PT ;  /* 0x0000000000067886 */ /* 0x000fe200038e0100 */
[----:B------:R-:W0:Y:S01]  /*9ac0*/  S2R R0, SR_LANEID ;  /* 0x0000000000007919 */ /* 0x000e220000000000 */
[----:B------:R-:W-:-:S10]  /*9ad0*/  UFLO.U32 UR6, UR6 ;  /* 0x00000006000672bd */ /* 0x000fd400080e0000 */
[----:B------:R-:W-:-:S06]  /*9ae0*/  ULOP3.LUT UR4, URZ, UR4, URZ, 0x33, !UPT ;  /* 0x00000004ff047292 */ /* 0x000fcc000f8e33ff */
[----:B------:R-:W-:-:S04]  /*9af0*/  IMAD.U32 R2, RZ, RZ, UR4 ;  /* 0x00000004ff027e24 */ /* 0x000fc8000f8e00ff */
[----:B------:R-:W1:Y:S02]  /*9b00*/  REDUX UR8, R2 ;  /* 0x00000000020873c4 */ /* 0x000e640000000000 */
[----:B------:R2:W-:Y:S01]  /*9b10*/  UTCATOMSWS.AND URZ, UR4 ;  /* 0x0000000400ff79e3 */ /* 0x0005e20008000000 */
[----:B0-----:R-:W-:Y:S01]  /*9b20*/  ISETP.EQ.U32.AND P0, PT, R0, UR6, PT ;  /* 0x0000000600007c0c */ /* 0x001fe2000bf02070 */
[----:B-1----:R-:W-:-:S12]  /*9b30*/  IMAD.U32 R0, RZ, RZ, UR8 ;  /* 0x00000008ff007e24 */ /* 0x002fd8000f8e00ff */
[----:B------:R2:W-:Y:S01]  /*9b40*/  @P0 ATOMS.AND RZ, [UR7], R0 ;  /* 0x00000000ffff098c */ /* 0x0005e2000a800007 */
[----:B------:R-:W-:Y:S05]  /*9b50*/  BRA `(.L_x_22) ;  /* 0x0000000000147947 */ /* 0x000fea0003800000 */
.L_x_24:
[----:B------:R-:W-:-:S07]  /*9b60*/  MOV R2, 0x9b80 ;  /* 0x00009b8000027802 */ /* 0x000fce0000000f00 */
[----:B------:R-:W-:Y:S05]  /*9b70*/  CALL.REL.NOINC `($__internal_0_$__cuda_sm10x_tcgen05_guardrail_trap_col_being_dealloced_not_returned_by_alloc) ;  /* 0x0000000000447944 */ /* 0x000fea0003c00000 */
[----:B------:R-:W-:Y:S05]  /*9b80*/  BRA `(.L_x_22) ;  /* 0x0000000000087947 */ /* 0x000fea0003800000 */
.L_x_23:
[----:B------:R-:W-:-:S07]  /*9b90*/  MOV R2, 0x9bb0 ;  /* 0x00009bb000027802 */ /* 0x000fce0000000f00 */
[----:B------:R-:W-:Y:S05]  /*9ba0*/  CALL.REL.NOINC `($__internal_2_$__cuda_sm10x_tcgen05_guardrail_trap_unallocated_columns_being_dealloced) ;  /* 0x0000000000507944 */ /* 0x000fea0003c00000 */
.L_x_22:
[----:B------:R-:W-:Y:S01]  /*9bb0*/  NOP ;  /* 0x0000000000007918 */ /* 0x000fe20000000000 */
[----:B--2---:R-:W-:Y:S05]  /*9bc0*/  EXIT ;  /* 0x000000000000794d */ /* 0x004fea0003800000 */
.L_x_8:
[----:B------:R-:W1:Y:S02]  /*9bd0*/  SYNCS.PHASECHK.TRANS64.TRYWAIT P0, [UR4+0xc000], RZ ;  /* 0x00c000ffff0075a7 */ /* 0x000e640008001104 */
[----:B-1----:R-:W-:Y:S05]  /*9be0*/  @!P0 BRA `(.L_x_8) ;  /* 0xfffffffc00f88947 */ /* 0x002fea000383ffff */
[----:B------:R-:W-:Y:S05]  /*9bf0*/  BRA `(.L_x_7) ;  /* 0xffffff9400107947 */ /* 0x000fea000383ffff */
.L_x_17:
[----:B------:R-:W0:Y:S02]  /*9c00*/  SYNCS.PHASECHK.TRANS64.TRYWAIT P1, [UR4+0x14010], RZ ;  /* 0x014010ffff0075a7 */ /* 0x000e240008021104 */
[----:B0-----:R-:W-:Y:S05]  /*9c10*/  @!P1 BRA `(.L_x_17) ;  /* 0xfffffffc00f89947 */ /* 0x001fea000383ffff */
[----:B------:R-:W-:Y:S05]  /*9c20*/  BRA `(.L_x_25) ;  /* 0xffffffc0004c7947 */ /* 0x000fea000383ffff */
.L_x_18:
[----:B------:R-:W0:Y:S02]  /*9c30*/  SYNCS.PHASECHK.TRANS64.TRYWAIT P1, [R242+URZ], R11 ;  /* 0x0000000bf20075a7 */ /* 0x000e2400080211ff */
[----:B0-----:R-:W-:Y:S05]  /*9c40*/  @!P1 BRA `(.L_x_18) ;  /* 0xfffffffc00f89947 */ /* 0x001fea000383ffff */
[----:B------:R-:W-:Y:S05]  /*9c50*/  BRA `(.L_x_26) ;  /* 0xffffffc800107947 */ /* 0x000fea000383ffff */
.L_x_21:
[----:B------:R-:W0:Y:S02]  /*9c60*/  SYNCS.PHASECHK.TRANS64.TRYWAIT P0, [R242+URZ], R5 ;  /* 0x00000005f20075a7 */ /* 0x000e2400080011ff */
[----:B0-----:R-:W-:Y:S05]  /*9c70*/  @!P0 BRA `(.L_x_21) ;  /* 0xfffffffc00f88947 */ /* 0x001fea000383ffff */
[----:B------:R-:W-:Y:S05]  /*9c80*/  BRA `(.L_x_27) ;  /* 0xffffffd4007c7947 */ /* 0x000fea000383ffff */
        .weak           $__internal_0_$__cuda_sm10x_tcgen05_guardrail_trap_col_being_dealloced_not_returned_by_alloc
        .type           $__internal_0_$__cuda_sm10x_tcgen05_guardrail_trap_col_being_dealloced_not_returned_by_alloc,@function
        .size           $__internal_0_$__cuda_sm10x_tcgen05_guardrail_trap_col_being_dealloced_not_returned_by_alloc,($__internal_1_$__cuda_sm10x_tcgen05_guardrail_trap_phase_invalid_during_alloc - $__internal_0_$__cuda_sm10x_tcgen05_guardrail_trap_col_being_dealloced_not_returned_by_alloc)
$__internal_0_$__cuda_sm10x_tcgen05_guardrail_trap_col_being_dealloced_not_returned_by_alloc:
[----:B------:R-:W-:Y:S05]  /*9c90*/  BPT.TRAP 0x1 ;  /* 0x000000040000795c */ /* 0x000fea0000300000 */
[----:B------:R-:W-:-:S04]  /*9ca0*/  IMAD.MOV.U32 R3, RZ, RZ, 0x0 ;  /* 0x00000000ff037424 */ /* 0x000fc800078e00ff */
[----:B------:R-:W-:Y:S05]  /*9cb0*/  RET.REL.NODEC R2 `(attn_fwd) ;  /* 0xffffff6002d07950 */ /* 0x000fea0003c3ffff */
        .weak           $__internal_1_$__cuda_sm10x_tcgen05_guardrail_trap_phase_invalid_during_alloc
        .type           $__internal_1_$__cuda_sm10x_tcgen05_guardrail_trap_phase_invalid_during_alloc,@function
        .size           $__internal_1_$__cuda_sm10x_tcgen05_guardrail_trap_phase_invalid_during_alloc,($__internal_2_$__cuda_sm10x_tcgen05_guardrail_trap_unallocated_columns_being_dealloced - $__internal_1_$__cuda_sm10x_tcgen05_guardrail_trap_phase_invalid_during_alloc)
$__internal_1_$__cuda_sm10x_tcgen05_guardrail_trap_phase_invalid_during_alloc:
[----:B------:R-:W-:Y:S05]  /*9cc0*/  BPT.TRAP 0x1 ;  /* 0x000000040000795c */ /* 0x000fea0000300000 */
[----:B------:R-:W-:-:S04]  /*9cd0*/  IMAD.MOV.U32 R5, RZ, RZ, 0x0 ;  /* 0x00000000ff057424 */ /* 0x000fc800078e00ff */
[----:B------:R-:W-:Y:S05]  /*9ce0*/  RET.REL.NODEC R4 `(attn_fwd) ;  /* 0xffffff6004c47950 */ /* 0x000fea0003c3ffff */
        .weak           $__internal_2_$__cuda_sm10x_tcgen05_guardrail_trap_unallocated_columns_being_dealloced
        .type           $__internal_2_$__cuda_sm10x_tcgen05_guardrail_trap_unallocated_columns_being_dealloced,@function
        .size           $__internal_2_$__cuda_sm10x_tcgen05_guardrail_trap_unallocated_columns_being_dealloced,(.L_x_31 - $__internal_2_$__cuda_sm10x_tcgen05_guardrail_trap_unallocated_columns_being_dealloced)
$__internal_2_$__cuda_sm10x_tcgen05_guardrail_trap_unallocated_columns_being_dealloced:
[----:B------:R-:W-:Y:S05]  /*9cf0*/  BPT.TRAP 0x1 ;  /* 0x000000040000795c */ /* 0x000fea0000300000 */
[----:B------:R-:W-:-:S04]  /*9d00*/  IMAD.MOV.U32 R3, RZ, RZ, 0x0 ;  /* 0x00000000ff037424 */ /* 0x000fc800078e00ff */
[----:B------:R-:W-:Y:S05]  /*9d10*/  RET.REL.NODEC R2 `(attn_fwd) ;  /* 0xffffff6002b87950 */ /* 0x000fea0003c3ffff */
.L_x_28:
[----:B------:R-:W-:-:S00]  /*9d20*/  BRA `(.L_x_28) ;  /* 0xfffffffc00fc7947 */ /* 0x000fc0000383ffff */
[----:B------:R-:W-:-:S00]  /*9d30*/  NOP ;  /* 0x0000000000007918 */ /* 0x000fc00000000000 */
        /* <DEDUP_REMOVED lines=12> */
.L_x_31:


//--------------------- .nv.global.init           --------------------------
	.section	.nv.global.init,"aw",@progbits
.nv.global.init:
	.type		_$_str,@object
	.size		_$_str,(.L_3 - _$_str)
_$_str:
        /*0000*/ 	.byte	0x5f, 0x5f, 0x43, 0x55, 0x44, 0x41, 0x5f, 0x46, 0x54, 0x5a, 0x00
.L_3:


//--------------------- .nv.shared.attn_fwd       --------------------------
	.section	.nv.shared.attn_fwd,"aw",@nobits
	.sectionflags	@""
	.align	16
	.zero		1024


//--------------------- .nv.shared.reserved.0     --------------------------
	.section	.nv.shared.reserved.0,"aw",@nobits
	.align	8
	.weak		__nv_reservedSMEM_offset_0_alias
	.size		__nv_reservedSMEM_offset_0_alias, 0, 64
	.other		__nv_reservedSMEM_offset_0_alias,@"STO_CUDA_RESERVED_SHARED STV_DEFAULT"
__nv_reservedSMEM_offset_0_alias:
	.zero		0
.nv.shared.reserved.0:
	.zero		64
	.weak		__nv_reservedSMEM_allocation_phase
	.type		__nv_reservedSMEM_allocation_phase,@object
	.size		__nv_reservedSMEM_allocation_phase,(.L_0 - __nv_reservedSMEM_allocation_phase)
__nv_reservedSMEM_allocation_phase:
	.zero		1
.L_0:
	.zero		7
	.weak		__nv_reservedSMEM_devtool_atexit_pc
	.type		__nv_reservedSMEM_devtool_atexit_pc,@object
	.size		__nv_reservedSMEM_devtool_atexit_pc,(__nv_reservedSMEM_allocation_mask - __nv_reservedSMEM_devtool_atexit_pc)
__nv_reservedSMEM_devtool_atexit_pc:
	.zero		8
	.weak		__nv_reservedSMEM_allocation_mask
	.type		__nv_reservedSMEM_allocation_mask,@object
	.size		__nv_reservedSMEM_allocation_mask,(.L_2 - __nv_reservedSMEM_allocation_mask)
__nv_reservedSMEM_allocation_mask:
	.zero		4
.L_2:


//--------------------- .nv.constant0.attn_fwd    --------------------------
	.section	.nv.constant0.attn_fwd,"a",@progbits
	.sectionflags	@""
	.align	4
.nv.constant0.attn_fwd:
	.zero		1032


//--------------------- SYMBOLS --------------------------

	.type		.nv.reservedSmem.offset0,@object
	.size		.nv.reservedSmem.offset0,0x4
	.type		.nv.reservedSmem.cap,@object
	.size		.nv.reservedSmem.cap,0x4
